//
// Generated by NVIDIA NVVM Compiler
//
// Compiler Build ID: CL-36424714
// Cuda compilation tools, release 13.0, V13.0.88
// Based on NVVM 20.0.0
//

.version 9.0
.target sm_100
.address_size 64

	// .globl	nfs_fused_columns_twiddle_kernel
.extern .shared .align 16 .b8 shared[];

.visible .entry nfs_fused_columns_twiddle_kernel(
	.param .u64 .ptr .align 1 nfs_fused_columns_twiddle_kernel_param_0,
	.param .u64 .ptr .align 1 nfs_fused_columns_twiddle_kernel_param_1,
	.param .u64 .ptr .align 1 nfs_fused_columns_twiddle_kernel_param_2,
	.param .u32 nfs_fused_columns_twiddle_kernel_param_3,
	.param .u32 nfs_fused_columns_twiddle_kernel_param_4,
	.param .u32 nfs_fused_columns_twiddle_kernel_param_5,
	.param .u64 nfs_fused_columns_twiddle_kernel_param_6,
	.param .u64 nfs_fused_columns_twiddle_kernel_param_7
)
{
	.reg .pred 	%p<81>;
	.reg .b32 	%r<205>;
	.reg .b64 	%rd<273>;

	ld.param.u64 	%rd27, [nfs_fused_columns_twiddle_kernel_param_0];
	ld.param.u64 	%rd28, [nfs_fused_columns_twiddle_kernel_param_1];
	ld.param.u32 	%r51, [nfs_fused_columns_twiddle_kernel_param_3];
	ld.param.u32 	%r52, [nfs_fused_columns_twiddle_kernel_param_4];
	ld.param.u32 	%r53, [nfs_fused_columns_twiddle_kernel_param_5];
	ld.param.u64 	%rd25, [nfs_fused_columns_twiddle_kernel_param_6];
	ld.param.u64 	%rd26, [nfs_fused_columns_twiddle_kernel_param_7];
	cvta.to.global.u64 	%rd1, %rd28;
	cvta.to.global.u64 	%rd2, %rd27;
	mov.u32 	%r1, %ctaid.x;
	setp.ge.u32 	%p1, %r1, %r51;
	@%p1 bra 	$L__BB0_35;
	mov.u32 	%r204, %tid.x;
	setp.ge.u32 	%p2, %r204, %r52;
	@%p2 bra 	$L__BB0_4;
	mov.u32 	%r3, %ntid.x;
	mov.u32 	%r56, shared;
	mov.u32 	%r193, %r204;
$L__BB0_3:
	mad.lo.s32 	%r54, %r193, %r51, %r1;
	mul.wide.u32 	%rd29, %r54, 8;
	add.s64 	%rd30, %rd2, %rd29;
	ld.global.u64 	%rd31, [%rd30];
	shl.b32 	%r55, %r193, 3;
	add.s32 	%r57, %r56, %r55;
	st.shared.u64 	[%r57], %rd31;
	add.s32 	%r193, %r193, %r3;
	setp.lt.u32 	%p3, %r193, %r52;
	@%p3 bra 	$L__BB0_3;
$L__BB0_4:
	max.u32 	%r58, %r53, 5;
	add.s32 	%r200, %r58, -5;
	setp.lt.u32 	%p4, %r53, 6;
	@%p4 bra 	$L__BB0_15;
	shr.u32 	%r7, %r52, 1;
	mov.u32 	%r8, %ntid.x;
	add.s32 	%r9, %r204, %r8;
	max.u32 	%r60, %r7, %r9;
	setp.lt.u32 	%p5, %r9, %r7;
	selp.u32 	%r61, 1, 0, %p5;
	add.s32 	%r62, %r9, %r61;
	sub.s32 	%r63, %r60, %r62;
	div.u32 	%r64, %r63, %r8;
	add.s32 	%r10, %r64, %r61;
	add.s32 	%r11, %r9, %r8;
	mov.b32 	%r194, 0;
	bra.uni 	$L__BB0_7;
$L__BB0_6:
	setp.ge.u32 	%p40, %r194, %r200;
	@%p40 bra 	$L__BB0_15;
$L__BB0_7:
	mov.u32 	%r12, %r194;
	setp.ge.u32 	%p6, %r204, %r7;
	add.s32 	%r194, %r12, 1;
	mov.b32 	%r65, 2;
	shl.b32 	%r66, %r65, %r12;
	shr.u32 	%r14, %r66, 1;
	bar.sync 	0;
	@%p6 bra 	$L__BB0_6;
	and.b32  	%r67, %r10, 3;
	setp.eq.s32 	%p7, %r67, 3;
	add.s32 	%r15, %r14, -1;
	mov.u32 	%r195, %r204;
	@%p7 bra 	$L__BB0_12;
	and.b32  	%r68, %r10, 3;
	setp.eq.s32 	%p8, %r68, 0;
	and.b32  	%r69, %r204, %r15;
	shr.u32 	%r70, %r204, %r12;
	shl.b32 	%r71, %r70, %r194;
	add.s32 	%r72, %r71, %r69;
	add.s32 	%r73, %r69, %r14;
	mul.wide.u32 	%rd32, %r73, 8;
	add.s64 	%rd33, %rd1, %rd32;
	ld.global.u64 	%rd34, [%rd33];
	shl.b32 	%r74, %r72, 3;
	mov.u32 	%r75, shared;
	add.s32 	%r76, %r75, %r74;
	ld.shared.u64 	%rd35, [%r76];
	mov.b32 	%r77, 8;
	shl.b32 	%r16, %r77, %r12;
	add.s32 	%r78, %r76, %r16;
	ld.shared.u64 	%rd36, [%r78];
	mul.lo.s64 	%rd37, %rd36, %rd34;
	mul.hi.u64 	%rd38, %rd36, %rd34;
	mul.hi.u64 	%rd39, %rd38, %rd26;
	mul.lo.s64 	%rd40, %rd25, %rd39;
	sub.s64 	%rd41, %rd37, %rd40;
	setp.lt.u64 	%p9, %rd41, %rd25;
	selp.b64 	%rd42, 0, %rd25, %p9;
	sub.s64 	%rd43, %rd41, %rd42;
	setp.lt.u64 	%p10, %rd43, %rd25;
	selp.b64 	%rd44, 0, %rd25, %p10;
	sub.s64 	%rd45, %rd43, %rd44;
	add.s64 	%rd46, %rd45, %rd35;
	setp.lt.u64 	%p11, %rd46, %rd25;
	selp.b64 	%rd47, 0, %rd25, %p11;
	sub.s64 	%rd48, %rd46, %rd47;
	st.shared.u64 	[%r76], %rd48;
	setp.lt.u64 	%p12, %rd35, %rd45;
	selp.b64 	%rd49, %rd25, 0, %p12;
	sub.s64 	%rd50, %rd35, %rd45;
	add.s64 	%rd51, %rd50, %rd49;
	st.shared.u64 	[%r78], %rd51;
	mov.u32 	%r195, %r9;
	@%p8 bra 	$L__BB0_12;
	and.b32  	%r79, %r10, 3;
	setp.eq.s32 	%p13, %r79, 1;
	and.b32  	%r80, %r9, %r15;
	shr.u32 	%r81, %r9, %r12;
	shl.b32 	%r82, %r81, %r194;
	add.s32 	%r83, %r82, %r80;
	add.s32 	%r84, %r80, %r14;
	mul.wide.u32 	%rd52, %r84, 8;
	add.s64 	%rd53, %rd1, %rd52;
	ld.global.u64 	%rd54, [%rd53];
	shl.b32 	%r85, %r83, 3;
	mov.u32 	%r86, shared;
	add.s32 	%r87, %r86, %r85;
	ld.shared.u64 	%rd55, [%r87];
	add.s32 	%r88, %r87, %r16;
	ld.shared.u64 	%rd56, [%r88];
	mul.lo.s64 	%rd57, %rd56, %rd54;
	mul.hi.u64 	%rd58, %rd56, %rd54;
	mul.hi.u64 	%rd59, %rd58, %rd26;
	mul.lo.s64 	%rd60, %rd25, %rd59;
	sub.s64 	%rd61, %rd57, %rd60;
	setp.lt.u64 	%p14, %rd61, %rd25;
	selp.b64 	%rd62, 0, %rd25, %p14;
	sub.s64 	%rd63, %rd61, %rd62;
	setp.lt.u64 	%p15, %rd63, %rd25;
	selp.b64 	%rd64, 0, %rd25, %p15;
	sub.s64 	%rd65, %rd63, %rd64;
	add.s64 	%rd66, %rd65, %rd55;
	setp.lt.u64 	%p16, %rd66, %rd25;
	selp.b64 	%rd67, 0, %rd25, %p16;
	sub.s64 	%rd68, %rd66, %rd67;
	st.shared.u64 	[%r87], %rd68;
	setp.lt.u64 	%p17, %rd55, %rd65;
	selp.b64 	%rd69, %rd25, 0, %p17;
	sub.s64 	%rd70, %rd55, %rd65;
	add.s64 	%rd71, %rd70, %rd69;
	st.shared.u64 	[%r88], %rd71;
	mov.u32 	%r195, %r11;
	@%p13 bra 	$L__BB0_12;
	add.s32 	%r195, %r11, %r8;
	and.b32  	%r89, %r11, %r15;
	shr.u32 	%r90, %r11, %r12;
	shl.b32 	%r91, %r90, %r194;
	add.s32 	%r92, %r91, %r89;
	add.s32 	%r93, %r89, %r14;
	mul.wide.u32 	%rd72, %r93, 8;
	add.s64 	%rd73, %rd1, %rd72;
	ld.global.u64 	%rd74, [%rd73];
	shl.b32 	%r94, %r92, 3;
	mov.u32 	%r95, shared;
	add.s32 	%r96, %r95, %r94;
	ld.shared.u64 	%rd75, [%r96];
	add.s32 	%r97, %r96, %r16;
	ld.shared.u64 	%rd76, [%r97];
	mul.lo.s64 	%rd77, %rd76, %rd74;
	mul.hi.u64 	%rd78, %rd76, %rd74;
	mul.hi.u64 	%rd79, %rd78, %rd26;
	mul.lo.s64 	%rd80, %rd25, %rd79;
	sub.s64 	%rd81, %rd77, %rd80;
	setp.lt.u64 	%p18, %rd81, %rd25;
	selp.b64 	%rd82, 0, %rd25, %p18;
	sub.s64 	%rd83, %rd81, %rd82;
	setp.lt.u64 	%p19, %rd83, %rd25;
	selp.b64 	%rd84, 0, %rd25, %p19;
	sub.s64 	%rd85, %rd83, %rd84;
	add.s64 	%rd86, %rd85, %rd75;
	setp.lt.u64 	%p20, %rd86, %rd25;
	selp.b64 	%rd87, 0, %rd25, %p20;
	sub.s64 	%rd88, %rd86, %rd87;
	st.shared.u64 	[%r96], %rd88;
	setp.lt.u64 	%p21, %rd75, %rd85;
	selp.b64 	%rd89, %rd25, 0, %p21;
	sub.s64 	%rd90, %rd75, %rd85;
	add.s64 	%rd91, %rd90, %rd89;
	st.shared.u64 	[%r97], %rd91;
$L__BB0_12:
	setp.lt.u32 	%p22, %r10, 3;
	@%p22 bra 	$L__BB0_6;
	shl.b32 	%r98, %r8, 1;
	add.s32 	%r198, %r98, %r195;
	mad.lo.s32 	%r197, %r8, 3, %r195;
	add.s32 	%r196, %r8, %r195;
$L__BB0_14:
	and.b32  	%r99, %r195, %r15;
	shr.u32 	%r100, %r195, %r12;
	shl.b32 	%r101, %r100, %r194;
	add.s32 	%r102, %r101, %r99;
	add.s32 	%r103, %r99, %r14;
	mul.wide.u32 	%rd92, %r103, 8;
	add.s64 	%rd93, %rd1, %rd92;
	ld.global.u64 	%rd94, [%rd93];
	shl.b32 	%r104, %r102, 3;
	mov.u32 	%r105, shared;
	add.s32 	%r106, %r105, %r104;
	ld.shared.u64 	%rd95, [%r106];
	mov.b32 	%r107, 8;
	shl.b32 	%r108, %r107, %r12;
	add.s32 	%r109, %r106, %r108;
	ld.shared.u64 	%rd96, [%r109];
	mul.lo.s64 	%rd97, %rd96, %rd94;
	mul.hi.u64 	%rd98, %rd96, %rd94;
	mul.hi.u64 	%rd99, %rd98, %rd26;
	mul.lo.s64 	%rd100, %rd25, %rd99;
	sub.s64 	%rd101, %rd97, %rd100;
	setp.lt.u64 	%p23, %rd101, %rd25;
	selp.b64 	%rd102, 0, %rd25, %p23;
	sub.s64 	%rd103, %rd101, %rd102;
	setp.lt.u64 	%p24, %rd103, %rd25;
	selp.b64 	%rd104, 0, %rd25, %p24;
	sub.s64 	%rd105, %rd103, %rd104;
	add.s64 	%rd106, %rd105, %rd95;
	setp.lt.u64 	%p25, %rd106, %rd25;
	selp.b64 	%rd107, 0, %rd25, %p25;
	sub.s64 	%rd108, %rd106, %rd107;
	st.shared.u64 	[%r106], %rd108;
	setp.lt.u64 	%p26, %rd95, %rd105;
	selp.b64 	%rd109, %rd25, 0, %p26;
	sub.s64 	%rd110, %rd95, %rd105;
	add.s64 	%rd111, %rd110, %rd109;
	st.shared.u64 	[%r109], %rd111;
	add.s32 	%r110, %r195, %r8;
	and.b32  	%r111, %r196, %r15;
	shr.u32 	%r112, %r196, %r12;
	shl.b32 	%r113, %r112, %r194;
	add.s32 	%r114, %r113, %r111;
	add.s32 	%r115, %r111, %r14;
	mul.wide.u32 	%rd112, %r115, 8;
	add.s64 	%rd113, %rd1, %rd112;
	ld.global.u64 	%rd114, [%rd113];
	shl.b32 	%r116, %r114, 3;
	add.s32 	%r117, %r105, %r116;
	ld.shared.u64 	%rd115, [%r117];
	add.s32 	%r118, %r117, %r108;
	ld.shared.u64 	%rd116, [%r118];
	mul.lo.s64 	%rd117, %rd116, %rd114;
	mul.hi.u64 	%rd118, %rd116, %rd114;
	mul.hi.u64 	%rd119, %rd118, %rd26;
	mul.lo.s64 	%rd120, %rd25, %rd119;
	sub.s64 	%rd121, %rd117, %rd120;
	setp.lt.u64 	%p27, %rd121, %rd25;
	selp.b64 	%rd122, 0, %rd25, %p27;
	sub.s64 	%rd123, %rd121, %rd122;
	setp.lt.u64 	%p28, %rd123, %rd25;
	selp.b64 	%rd124, 0, %rd25, %p28;
	sub.s64 	%rd125, %rd123, %rd124;
	add.s64 	%rd126, %rd125, %rd115;
	setp.lt.u64 	%p29, %rd126, %rd25;
	selp.b64 	%rd127, 0, %rd25, %p29;
	sub.s64 	%rd128, %rd126, %rd127;
	st.shared.u64 	[%r117], %rd128;
	setp.lt.u64 	%p30, %rd115, %rd125;
	selp.b64 	%rd129, %rd25, 0, %p30;
	sub.s64 	%rd130, %rd115, %rd125;
	add.s64 	%rd131, %rd130, %rd129;
	st.shared.u64 	[%r118], %rd131;
	add.s32 	%r119, %r110, %r8;
	and.b32  	%r120, %r198, %r15;
	shr.u32 	%r121, %r198, %r12;
	shl.b32 	%r122, %r121, %r194;
	add.s32 	%r123, %r122, %r120;
	add.s32 	%r124, %r120, %r14;
	mul.wide.u32 	%rd132, %r124, 8;
	add.s64 	%rd133, %rd1, %rd132;
	ld.global.u64 	%rd134, [%rd133];
	shl.b32 	%r125, %r123, 3;
	add.s32 	%r126, %r105, %r125;
	ld.shared.u64 	%rd135, [%r126];
	add.s32 	%r127, %r126, %r108;
	ld.shared.u64 	%rd136, [%r127];
	mul.lo.s64 	%rd137, %rd136, %rd134;
	mul.hi.u64 	%rd138, %rd136, %rd134;
	mul.hi.u64 	%rd139, %rd138, %rd26;
	mul.lo.s64 	%rd140, %rd25, %rd139;
	sub.s64 	%rd141, %rd137, %rd140;
	setp.lt.u64 	%p31, %rd141, %rd25;
	selp.b64 	%rd142, 0, %rd25, %p31;
	sub.s64 	%rd143, %rd141, %rd142;
	setp.lt.u64 	%p32, %rd143, %rd25;
	selp.b64 	%rd144, 0, %rd25, %p32;
	sub.s64 	%rd145, %rd143, %rd144;
	add.s64 	%rd146, %rd145, %rd135;
	setp.lt.u64 	%p33, %rd146, %rd25;
	selp.b64 	%rd147, 0, %rd25, %p33;
	sub.s64 	%rd148, %rd146, %rd147;
	st.shared.u64 	[%r126], %rd148;
	setp.lt.u64 	%p34, %rd135, %rd145;
	selp.b64 	%rd149, %rd25, 0, %p34;
	sub.s64 	%rd150, %rd135, %rd145;
	add.s64 	%rd151, %rd150, %rd149;
	st.shared.u64 	[%r127], %rd151;
	add.s32 	%r128, %r119, %r8;
	and.b32  	%r129, %r197, %r15;
	shr.u32 	%r130, %r197, %r12;
	shl.b32 	%r131, %r130, %r194;
	add.s32 	%r132, %r131, %r129;
	add.s32 	%r133, %r129, %r14;
	mul.wide.u32 	%rd152, %r133, 8;
	add.s64 	%rd153, %rd1, %rd152;
	ld.global.u64 	%rd154, [%rd153];
	shl.b32 	%r134, %r132, 3;
	add.s32 	%r135, %r105, %r134;
	ld.shared.u64 	%rd155, [%r135];
	add.s32 	%r136, %r135, %r108;
	ld.shared.u64 	%rd156, [%r136];
	mul.lo.s64 	%rd157, %rd156, %rd154;
	mul.hi.u64 	%rd158, %rd156, %rd154;
	mul.hi.u64 	%rd159, %rd158, %rd26;
	mul.lo.s64 	%rd160, %rd25, %rd159;
	sub.s64 	%rd161, %rd157, %rd160;
	setp.lt.u64 	%p35, %rd161, %rd25;
	selp.b64 	%rd162, 0, %rd25, %p35;
	sub.s64 	%rd163, %rd161, %rd162;
	setp.lt.u64 	%p36, %rd163, %rd25;
	selp.b64 	%rd164, 0, %rd25, %p36;
	sub.s64 	%rd165, %rd163, %rd164;
	add.s64 	%rd166, %rd165, %rd155;
	setp.lt.u64 	%p37, %rd166, %rd25;
	selp.b64 	%rd167, 0, %rd25, %p37;
	sub.s64 	%rd168, %rd166, %rd167;
	st.shared.u64 	[%r135], %rd168;
	setp.lt.u64 	%p38, %rd155, %rd165;
	selp.b64 	%rd169, %rd25, 0, %p38;
	sub.s64 	%rd170, %rd155, %rd165;
	add.s64 	%rd171, %rd170, %rd169;
	st.shared.u64 	[%r136], %rd171;
	add.s32 	%r195, %r128, %r8;
	shl.b32 	%r137, %r8, 2;
	add.s32 	%r198, %r198, %r137;
	add.s32 	%r197, %r197, %r137;
	add.s32 	%r196, %r196, %r137;
	setp.lt.u32 	%p39, %r195, %r7;
	@%p39 bra 	$L__BB0_14;
	bra.uni 	$L__BB0_6;
$L__BB0_15:
	bar.sync 	0;
	setp.le.u32 	%p41, %r53, %r200;
	@%p41 bra 	$L__BB0_32;
	sub.s32 	%r30, %r53, %r200;
	shr.u32 	%r138, %r52, %r30;
	shr.u32 	%r31, %r204, 5;
	setp.ge.u32 	%p42, %r31, %r138;
	and.b32  	%r32, %r204, 31;
	shr.u32 	%r139, %r32, %r30;
	setp.ne.s32 	%p43, %r139, 0;
	or.pred  	%p44, %p42, %p43;
	@%p44 bra 	$L__BB0_32;
	shl.b32 	%r141, %r31, %r30;
	add.s32 	%r142, %r141, %r32;
	shl.b32 	%r143, %r142, 3;
	mov.u32 	%r144, shared;
	add.s32 	%r33, %r144, %r143;
	ld.shared.u64 	%rd269, [%r33];
	min.u32 	%r34, %r53, 5;
	and.b32  	%r145, %r34, 1;
	setp.eq.b32 	%p45, %r145, 1;
	not.pred 	%p46, %p45;
	@%p46 bra 	$L__BB0_22;
	xor.b32  	%r150, %r32, 1;
	mov.b32 	%r151, 1;
	shl.b32 	%r152, %r151, %r200;
	shr.u32 	%r153, %r32, 1;
	add.s32 	%r154, %r153, %r152;
	mul.wide.u32 	%rd175, %r154, 8;
	add.s64 	%rd176, %rd1, %rd175;
	ld.global.u64 	%rd4, [%rd176];
	// begin inline asm
	mov.b64 {%r146,%r147}, %rd269;
	// end inline asm
	shfl.sync.idx.b32	%r149|%p47, %r147, %r150, 31, -1;
	shfl.sync.idx.b32	%r148|%p48, %r146, %r150, 31, -1;
	// begin inline asm
	mov.b64 %rd174, {%r148,%r149};
	// end inline asm
	and.b32  	%r155, %r204, 1;
	setp.eq.b32 	%p49, %r155, 1;
	not.pred 	%p50, %p49;
	@%p50 bra 	$L__BB0_20;
	mul.lo.s64 	%rd177, %rd4, %rd269;
	mul.hi.u64 	%rd178, %rd4, %rd269;
	mul.hi.u64 	%rd179, %rd178, %rd26;
	mul.lo.s64 	%rd180, %rd25, %rd179;
	sub.s64 	%rd181, %rd177, %rd180;
	setp.lt.u64 	%p51, %rd181, %rd25;
	selp.b64 	%rd182, 0, %rd25, %p51;
	sub.s64 	%rd183, %rd181, %rd182;
	setp.lt.u64 	%p52, %rd183, %rd25;
	selp.b64 	%rd184, 0, %rd25, %p52;
	sub.s64 	%rd185, %rd183, %rd184;
	setp.lt.u64 	%p53, %rd174, %rd185;
	selp.b64 	%rd186, %rd25, 0, %p53;
	sub.s64 	%rd187, %rd174, %rd185;
	add.s64 	%rd269, %rd187, %rd186;
	bra.uni 	$L__BB0_21;
$L__BB0_20:
	mul.lo.s64 	%rd188, %rd174, %rd4;
	mul.hi.u64 	%rd189, %rd174, %rd4;
	mul.hi.u64 	%rd190, %rd189, %rd26;
	mul.lo.s64 	%rd191, %rd25, %rd190;
	sub.s64 	%rd192, %rd188, %rd191;
	setp.lt.u64 	%p54, %rd192, %rd25;
	selp.b64 	%rd193, 0, %rd25, %p54;
	sub.s64 	%rd194, %rd192, %rd193;
	setp.lt.u64 	%p55, %rd194, %rd25;
	selp.b64 	%rd195, 0, %rd25, %p55;
	sub.s64 	%rd196, %rd194, %rd195;
	add.s64 	%rd197, %rd196, %rd269;
	setp.lt.u64 	%p56, %rd197, %rd25;
	selp.b64 	%rd198, 0, %rd25, %p56;
	sub.s64 	%rd269, %rd197, %rd198;
$L__BB0_21:
	add.s32 	%r200, %r200, 1;
$L__BB0_22:
	setp.eq.s32 	%p57, %r53, 1;
	@%p57 bra 	$L__BB0_31;
	sub.s32 	%r203, %r200, %r53;
	add.s32 	%r202, %r200, 1;
	add.s32 	%r156, %r200, %r34;
	sub.s32 	%r201, %r156, %r53;
$L__BB0_24:
	add.s32 	%r43, %r202, -1;
	add.s32 	%r161, %r201, 1;
	mov.b32 	%r162, 1;
	shl.b32 	%r44, %r162, %r161;
	shr.u32 	%r163, %r44, 1;
	add.s32 	%r164, %r163, -1;
	and.b32  	%r165, %r164, %r32;
	xor.b32  	%r166, %r163, %r32;
	shl.b32 	%r167, %r162, %r43;
	shr.u32 	%r168, %r32, %r161;
	mad.lo.s32 	%r169, %r163, %r168, %r167;
	add.s32 	%r170, %r169, %r165;
	mul.wide.u32 	%rd201, %r170, 8;
	add.s64 	%rd202, %rd1, %rd201;
	ld.global.u64 	%rd12, [%rd202];
	// begin inline asm
	mov.b64 {%r157,%r158}, %rd269;
	// end inline asm
	shfl.sync.idx.b32	%r160|%p58, %r158, %r166, 31, -1;
	shfl.sync.idx.b32	%r159|%p59, %r157, %r166, 31, -1;
	// begin inline asm
	mov.b64 %rd200, {%r159,%r160};
	// end inline asm
	shr.u32 	%r171, %r32, %r201;
	and.b32  	%r172, %r171, 1;
	setp.eq.b32 	%p60, %r172, 1;
	@%p60 bra 	$L__BB0_26;
	mul.lo.s64 	%rd214, %rd200, %rd12;
	mul.hi.u64 	%rd215, %rd200, %rd12;
	mul.hi.u64 	%rd216, %rd215, %rd26;
	mul.lo.s64 	%rd217, %rd25, %rd216;
	sub.s64 	%rd218, %rd214, %rd217;
	setp.lt.u64 	%p64, %rd218, %rd25;
	selp.b64 	%rd219, 0, %rd25, %p64;
	sub.s64 	%rd220, %rd218, %rd219;
	setp.lt.u64 	%p65, %rd220, %rd25;
	selp.b64 	%rd221, 0, %rd25, %p65;
	sub.s64 	%rd222, %rd220, %rd221;
	add.s64 	%rd223, %rd222, %rd269;
	setp.lt.u64 	%p66, %rd223, %rd25;
	selp.b64 	%rd224, 0, %rd25, %p66;
	sub.s64 	%rd270, %rd223, %rd224;
	bra.uni 	$L__BB0_27;
$L__BB0_26:
	mul.lo.s64 	%rd203, %rd12, %rd269;
	mul.hi.u64 	%rd204, %rd12, %rd269;
	mul.hi.u64 	%rd205, %rd204, %rd26;
	mul.lo.s64 	%rd206, %rd25, %rd205;
	sub.s64 	%rd207, %rd203, %rd206;
	setp.lt.u64 	%p61, %rd207, %rd25;
	selp.b64 	%rd208, 0, %rd25, %p61;
	sub.s64 	%rd209, %rd207, %rd208;
	setp.lt.u64 	%p62, %rd209, %rd25;
	selp.b64 	%rd210, 0, %rd25, %p62;
	sub.s64 	%rd211, %rd209, %rd210;
	setp.lt.u64 	%p63, %rd200, %rd211;
	selp.b64 	%rd212, %rd25, 0, %p63;
	sub.s64 	%rd213, %rd200, %rd211;
	add.s64 	%rd270, %rd213, %rd212;
$L__BB0_27:
	add.s32 	%r201, %r201, 2;
	mov.b32 	%r177, 1;
	shl.b32 	%r178, %r177, %r201;
	shr.u32 	%r179, %r178, 1;
	add.s32 	%r180, %r179, -1;
	and.b32  	%r181, %r180, %r32;
	xor.b32  	%r182, %r179, %r32;
	mov.b32 	%r183, 2;
	shl.b32 	%r184, %r183, %r43;
	shr.u32 	%r185, %r32, %r201;
	mad.lo.s32 	%r186, %r179, %r185, %r184;
	add.s32 	%r187, %r186, %r181;
	mul.wide.u32 	%rd227, %r187, 8;
	add.s64 	%rd228, %rd1, %rd227;
	ld.global.u64 	%rd17, [%rd228];
	// begin inline asm
	mov.b64 {%r173,%r174}, %rd270;
	// end inline asm
	shfl.sync.idx.b32	%r176|%p67, %r174, %r182, 31, -1;
	shfl.sync.idx.b32	%r175|%p68, %r173, %r182, 31, -1;
	// begin inline asm
	mov.b64 %rd226, {%r175,%r176};
	// end inline asm
	and.b32  	%r188, %r44, %r32;
	setp.eq.s32 	%p69, %r188, 0;
	@%p69 bra 	$L__BB0_29;
	mul.lo.s64 	%rd229, %rd17, %rd270;
	mul.hi.u64 	%rd230, %rd17, %rd270;
	mul.hi.u64 	%rd231, %rd230, %rd26;
	mul.lo.s64 	%rd232, %rd25, %rd231;
	sub.s64 	%rd233, %rd229, %rd232;
	setp.lt.u64 	%p70, %rd233, %rd25;
	selp.b64 	%rd234, 0, %rd25, %p70;
	sub.s64 	%rd235, %rd233, %rd234;
	setp.lt.u64 	%p71, %rd235, %rd25;
	selp.b64 	%rd236, 0, %rd25, %p71;
	sub.s64 	%rd237, %rd235, %rd236;
	setp.lt.u64 	%p72, %rd226, %rd237;
	selp.b64 	%rd238, %rd25, 0, %p72;
	sub.s64 	%rd239, %rd226, %rd237;
	add.s64 	%rd269, %rd239, %rd238;
	bra.uni 	$L__BB0_30;
$L__BB0_29:
	mul.lo.s64 	%rd240, %rd226, %rd17;
	mul.hi.u64 	%rd241, %rd226, %rd17;
	mul.hi.u64 	%rd242, %rd241, %rd26;
	mul.lo.s64 	%rd243, %rd25, %rd242;
	sub.s64 	%rd244, %rd240, %rd243;
	setp.lt.u64 	%p73, %rd244, %rd25;
	selp.b64 	%rd245, 0, %rd25, %p73;
	sub.s64 	%rd246, %rd244, %rd245;
	setp.lt.u64 	%p74, %rd246, %rd25;
	selp.b64 	%rd247, 0, %rd25, %p74;
	sub.s64 	%rd248, %rd246, %rd247;
	add.s64 	%rd249, %rd248, %rd270;
	setp.lt.u64 	%p75, %rd249, %rd25;
	selp.b64 	%rd250, 0, %rd25, %p75;
	sub.s64 	%rd269, %rd249, %rd250;
$L__BB0_30:
	add.s32 	%r203, %r203, 2;
	add.s32 	%r202, %r202, 2;
	setp.ne.s32 	%p76, %r203, 0;
	@%p76 bra 	$L__BB0_24;
$L__BB0_31:
	st.shared.u64 	[%r33], %rd269;
$L__BB0_32:
	setp.ge.u32 	%p77, %r204, %r52;
	bar.sync 	0;
	@%p77 bra 	$L__BB0_35;
	ld.param.u64 	%rd265, [nfs_fused_columns_twiddle_kernel_param_2];
	mov.u32 	%r48, %ntid.x;
	cvta.to.global.u64 	%rd23, %rd265;
	mov.u32 	%r191, shared;
$L__BB0_34:
	mad.lo.s32 	%r189, %r204, %r51, %r1;
	mul.wide.u32 	%rd251, %r189, 8;
	add.s64 	%rd252, %rd23, %rd251;
	ld.global.u64 	%rd253, [%rd252];
	shl.b32 	%r190, %r204, 3;
	add.s32 	%r192, %r191, %r190;
	ld.shared.u64 	%rd254, [%r192];
	mul.lo.s64 	%rd255, %rd254, %rd253;
	mul.hi.u64 	%rd256, %rd254, %rd253;
	mul.hi.u64 	%rd257, %rd256, %rd26;
	mul.lo.s64 	%rd258, %rd25, %rd257;
	sub.s64 	%rd259, %rd255, %rd258;
	setp.lt.u64 	%p78, %rd259, %rd25;
	selp.b64 	%rd260, 0, %rd25, %p78;
	sub.s64 	%rd261, %rd259, %rd260;
	setp.lt.u64 	%p79, %rd261, %rd25;
	selp.b64 	%rd262, 0, %rd25, %p79;
	sub.s64 	%rd263, %rd261, %rd262;
	add.s64 	%rd264, %rd2, %rd251;
	st.global.u64 	[%rd264], %rd263;
	add.s32 	%r204, %r204, %r48;
	setp.lt.u32 	%p80, %r204, %r52;
	@%p80 bra 	$L__BB0_34;
$L__BB0_35:
	ret;

}
	// .globl	nfs_fused_rows_transpose_kernel
.visible .entry nfs_fused_rows_transpose_kernel(
	.param .u64 .ptr .align 1 nfs_fused_rows_transpose_kernel_param_0,
	.param .u64 .ptr .align 1 nfs_fused_rows_transpose_kernel_param_1,
	.param .u64 .ptr .align 1 nfs_fused_rows_transpose_kernel_param_2,
	.param .u32 nfs_fused_rows_transpose_kernel_param_3,
	.param .u32 nfs_fused_rows_transpose_kernel_param_4,
	.param .u32 nfs_fused_rows_transpose_kernel_param_5,
	.param .u64 nfs_fused_rows_transpose_kernel_param_6,
	.param .u64 nfs_fused_rows_transpose_kernel_param_7,
	.param .u8 nfs_fused_rows_transpose_kernel_param_8
)
{
	.reg .pred 	%p<82>;
	.reg .b16 	%rs<3>;
	.reg .b32 	%r<212>;
	.reg .b64 	%rd<267>;

	ld.param.u64 	%rd24, [nfs_fused_rows_transpose_kernel_param_0];
	ld.param.u64 	%rd28, [nfs_fused_rows_transpose_kernel_param_2];
	ld.param.u32 	%r54, [nfs_fused_rows_transpose_kernel_param_3];
	ld.param.u32 	%r55, [nfs_fused_rows_transpose_kernel_param_4];
	ld.param.u32 	%r56, [nfs_fused_rows_transpose_kernel_param_5];
	ld.param.u64 	%rd26, [nfs_fused_rows_transpose_kernel_param_6];
	ld.param.u64 	%rd27, [nfs_fused_rows_transpose_kernel_param_7];
	cvta.to.global.u64 	%rd1, %rd28;
	mov.u32 	%r1, %ctaid.x;
	setp.ge.u32 	%p1, %r1, %r55;
	@%p1 bra 	$L__BB1_39;
	cvta.to.global.u64 	%rd29, %rd24;
	mov.u32 	%r211, %tid.x;
	mul.lo.s32 	%r57, %r54, %r1;
	mul.wide.u32 	%rd30, %r57, 8;
	add.s64 	%rd2, %rd29, %rd30;
	setp.ge.u32 	%p2, %r211, %r54;
	@%p2 bra 	$L__BB1_4;
	mov.u32 	%r3, %ntid.x;
	mov.u32 	%r59, shared;
	mov.u32 	%r199, %r211;
$L__BB1_3:
	mul.wide.u32 	%rd31, %r199, 8;
	add.s64 	%rd32, %rd2, %rd31;
	ld.global.u64 	%rd33, [%rd32];
	shl.b32 	%r58, %r199, 3;
	add.s32 	%r60, %r59, %r58;
	st.shared.u64 	[%r60], %rd33;
	add.s32 	%r199, %r199, %r3;
	setp.lt.u32 	%p3, %r199, %r54;
	@%p3 bra 	$L__BB1_3;
$L__BB1_4:
	max.u32 	%r61, %r56, 5;
	add.s32 	%r206, %r61, -5;
	setp.lt.u32 	%p4, %r56, 6;
	@%p4 bra 	$L__BB1_15;
	shr.u32 	%r7, %r54, 1;
	mov.u32 	%r8, %ntid.x;
	add.s32 	%r9, %r211, %r8;
	max.u32 	%r63, %r7, %r9;
	setp.lt.u32 	%p5, %r9, %r7;
	selp.u32 	%r64, 1, 0, %p5;
	add.s32 	%r65, %r9, %r64;
	sub.s32 	%r66, %r63, %r65;
	div.u32 	%r67, %r66, %r8;
	add.s32 	%r10, %r67, %r64;
	add.s32 	%r11, %r9, %r8;
	mov.b32 	%r200, 0;
	bra.uni 	$L__BB1_7;
$L__BB1_6:
	setp.ge.u32 	%p40, %r200, %r206;
	@%p40 bra 	$L__BB1_15;
$L__BB1_7:
	mov.u32 	%r12, %r200;
	setp.ge.u32 	%p6, %r211, %r7;
	add.s32 	%r200, %r12, 1;
	mov.b32 	%r68, 2;
	shl.b32 	%r69, %r68, %r12;
	shr.u32 	%r14, %r69, 1;
	bar.sync 	0;
	@%p6 bra 	$L__BB1_6;
	and.b32  	%r70, %r10, 3;
	setp.eq.s32 	%p7, %r70, 3;
	add.s32 	%r15, %r14, -1;
	mov.u32 	%r201, %r211;
	@%p7 bra 	$L__BB1_12;
	and.b32  	%r71, %r10, 3;
	setp.eq.s32 	%p8, %r71, 0;
	and.b32  	%r72, %r211, %r15;
	shr.u32 	%r73, %r211, %r12;
	shl.b32 	%r74, %r73, %r200;
	add.s32 	%r75, %r74, %r72;
	add.s32 	%r76, %r72, %r14;
	mul.wide.u32 	%rd34, %r76, 8;
	add.s64 	%rd35, %rd1, %rd34;
	ld.global.u64 	%rd36, [%rd35];
	shl.b32 	%r77, %r75, 3;
	mov.u32 	%r78, shared;
	add.s32 	%r79, %r78, %r77;
	ld.shared.u64 	%rd37, [%r79];
	mov.b32 	%r80, 8;
	shl.b32 	%r16, %r80, %r12;
	add.s32 	%r81, %r79, %r16;
	ld.shared.u64 	%rd38, [%r81];
	mul.lo.s64 	%rd39, %rd38, %rd36;
	mul.hi.u64 	%rd40, %rd38, %rd36;
	mul.hi.u64 	%rd41, %rd40, %rd27;
	mul.lo.s64 	%rd42, %rd26, %rd41;
	sub.s64 	%rd43, %rd39, %rd42;
	setp.lt.u64 	%p9, %rd43, %rd26;
	selp.b64 	%rd44, 0, %rd26, %p9;
	sub.s64 	%rd45, %rd43, %rd44;
	setp.lt.u64 	%p10, %rd45, %rd26;
	selp.b64 	%rd46, 0, %rd26, %p10;
	sub.s64 	%rd47, %rd45, %rd46;
	add.s64 	%rd48, %rd47, %rd37;
	setp.lt.u64 	%p11, %rd48, %rd26;
	selp.b64 	%rd49, 0, %rd26, %p11;
	sub.s64 	%rd50, %rd48, %rd49;
	st.shared.u64 	[%r79], %rd50;
	setp.lt.u64 	%p12, %rd37, %rd47;
	selp.b64 	%rd51, %rd26, 0, %p12;
	sub.s64 	%rd52, %rd37, %rd47;
	add.s64 	%rd53, %rd52, %rd51;
	st.shared.u64 	[%r81], %rd53;
	mov.u32 	%r201, %r9;
	@%p8 bra 	$L__BB1_12;
	and.b32  	%r82, %r10, 3;
	setp.eq.s32 	%p13, %r82, 1;
	and.b32  	%r83, %r9, %r15;
	shr.u32 	%r84, %r9, %r12;
	shl.b32 	%r85, %r84, %r200;
	add.s32 	%r86, %r85, %r83;
	add.s32 	%r87, %r83, %r14;
	mul.wide.u32 	%rd54, %r87, 8;
	add.s64 	%rd55, %rd1, %rd54;
	ld.global.u64 	%rd56, [%rd55];
	shl.b32 	%r88, %r86, 3;
	mov.u32 	%r89, shared;
	add.s32 	%r90, %r89, %r88;
	ld.shared.u64 	%rd57, [%r90];
	add.s32 	%r91, %r90, %r16;
	ld.shared.u64 	%rd58, [%r91];
	mul.lo.s64 	%rd59, %rd58, %rd56;
	mul.hi.u64 	%rd60, %rd58, %rd56;
	mul.hi.u64 	%rd61, %rd60, %rd27;
	mul.lo.s64 	%rd62, %rd26, %rd61;
	sub.s64 	%rd63, %rd59, %rd62;
	setp.lt.u64 	%p14, %rd63, %rd26;
	selp.b64 	%rd64, 0, %rd26, %p14;
	sub.s64 	%rd65, %rd63, %rd64;
	setp.lt.u64 	%p15, %rd65, %rd26;
	selp.b64 	%rd66, 0, %rd26, %p15;
	sub.s64 	%rd67, %rd65, %rd66;
	add.s64 	%rd68, %rd67, %rd57;
	setp.lt.u64 	%p16, %rd68, %rd26;
	selp.b64 	%rd69, 0, %rd26, %p16;
	sub.s64 	%rd70, %rd68, %rd69;
	st.shared.u64 	[%r90], %rd70;
	setp.lt.u64 	%p17, %rd57, %rd67;
	selp.b64 	%rd71, %rd26, 0, %p17;
	sub.s64 	%rd72, %rd57, %rd67;
	add.s64 	%rd73, %rd72, %rd71;
	st.shared.u64 	[%r91], %rd73;
	mov.u32 	%r201, %r11;
	@%p13 bra 	$L__BB1_12;
	add.s32 	%r201, %r11, %r8;
	and.b32  	%r92, %r11, %r15;
	shr.u32 	%r93, %r11, %r12;
	shl.b32 	%r94, %r93, %r200;
	add.s32 	%r95, %r94, %r92;
	add.s32 	%r96, %r92, %r14;
	mul.wide.u32 	%rd74, %r96, 8;
	add.s64 	%rd75, %rd1, %rd74;
	ld.global.u64 	%rd76, [%rd75];
	shl.b32 	%r97, %r95, 3;
	mov.u32 	%r98, shared;
	add.s32 	%r99, %r98, %r97;
	ld.shared.u64 	%rd77, [%r99];
	add.s32 	%r100, %r99, %r16;
	ld.shared.u64 	%rd78, [%r100];
	mul.lo.s64 	%rd79, %rd78, %rd76;
	mul.hi.u64 	%rd80, %rd78, %rd76;
	mul.hi.u64 	%rd81, %rd80, %rd27;
	mul.lo.s64 	%rd82, %rd26, %rd81;
	sub.s64 	%rd83, %rd79, %rd82;
	setp.lt.u64 	%p18, %rd83, %rd26;
	selp.b64 	%rd84, 0, %rd26, %p18;
	sub.s64 	%rd85, %rd83, %rd84;
	setp.lt.u64 	%p19, %rd85, %rd26;
	selp.b64 	%rd86, 0, %rd26, %p19;
	sub.s64 	%rd87, %rd85, %rd86;
	add.s64 	%rd88, %rd87, %rd77;
	setp.lt.u64 	%p20, %rd88, %rd26;
	selp.b64 	%rd89, 0, %rd26, %p20;
	sub.s64 	%rd90, %rd88, %rd89;
	st.shared.u64 	[%r99], %rd90;
	setp.lt.u64 	%p21, %rd77, %rd87;
	selp.b64 	%rd91, %rd26, 0, %p21;
	sub.s64 	%rd92, %rd77, %rd87;
	add.s64 	%rd93, %rd92, %rd91;
	st.shared.u64 	[%r100], %rd93;
$L__BB1_12:
	setp.lt.u32 	%p22, %r10, 3;
	@%p22 bra 	$L__BB1_6;
	shl.b32 	%r101, %r8, 1;
	add.s32 	%r204, %r101, %r201;
	mad.lo.s32 	%r203, %r8, 3, %r201;
	add.s32 	%r202, %r8, %r201;
$L__BB1_14:
	and.b32  	%r102, %r201, %r15;
	shr.u32 	%r103, %r201, %r12;
	shl.b32 	%r104, %r103, %r200;
	add.s32 	%r105, %r104, %r102;
	add.s32 	%r106, %r102, %r14;
	mul.wide.u32 	%rd94, %r106, 8;
	add.s64 	%rd95, %rd1, %rd94;
	ld.global.u64 	%rd96, [%rd95];
	shl.b32 	%r107, %r105, 3;
	mov.u32 	%r108, shared;
	add.s32 	%r109, %r108, %r107;
	ld.shared.u64 	%rd97, [%r109];
	mov.b32 	%r110, 8;
	shl.b32 	%r111, %r110, %r12;
	add.s32 	%r112, %r109, %r111;
	ld.shared.u64 	%rd98, [%r112];
	mul.lo.s64 	%rd99, %rd98, %rd96;
	mul.hi.u64 	%rd100, %rd98, %rd96;
	mul.hi.u64 	%rd101, %rd100, %rd27;
	mul.lo.s64 	%rd102, %rd26, %rd101;
	sub.s64 	%rd103, %rd99, %rd102;
	setp.lt.u64 	%p23, %rd103, %rd26;
	selp.b64 	%rd104, 0, %rd26, %p23;
	sub.s64 	%rd105, %rd103, %rd104;
	setp.lt.u64 	%p24, %rd105, %rd26;
	selp.b64 	%rd106, 0, %rd26, %p24;
	sub.s64 	%rd107, %rd105, %rd106;
	add.s64 	%rd108, %rd107, %rd97;
	setp.lt.u64 	%p25, %rd108, %rd26;
	selp.b64 	%rd109, 0, %rd26, %p25;
	sub.s64 	%rd110, %rd108, %rd109;
	st.shared.u64 	[%r109], %rd110;
	setp.lt.u64 	%p26, %rd97, %rd107;
	selp.b64 	%rd111, %rd26, 0, %p26;
	sub.s64 	%rd112, %rd97, %rd107;
	add.s64 	%rd113, %rd112, %rd111;
	st.shared.u64 	[%r112], %rd113;
	add.s32 	%r113, %r201, %r8;
	and.b32  	%r114, %r202, %r15;
	shr.u32 	%r115, %r202, %r12;
	shl.b32 	%r116, %r115, %r200;
	add.s32 	%r117, %r116, %r114;
	add.s32 	%r118, %r114, %r14;
	mul.wide.u32 	%rd114, %r118, 8;
	add.s64 	%rd115, %rd1, %rd114;
	ld.global.u64 	%rd116, [%rd115];
	shl.b32 	%r119, %r117, 3;
	add.s32 	%r120, %r108, %r119;
	ld.shared.u64 	%rd117, [%r120];
	add.s32 	%r121, %r120, %r111;
	ld.shared.u64 	%rd118, [%r121];
	mul.lo.s64 	%rd119, %rd118, %rd116;
	mul.hi.u64 	%rd120, %rd118, %rd116;
	mul.hi.u64 	%rd121, %rd120, %rd27;
	mul.lo.s64 	%rd122, %rd26, %rd121;
	sub.s64 	%rd123, %rd119, %rd122;
	setp.lt.u64 	%p27, %rd123, %rd26;
	selp.b64 	%rd124, 0, %rd26, %p27;
	sub.s64 	%rd125, %rd123, %rd124;
	setp.lt.u64 	%p28, %rd125, %rd26;
	selp.b64 	%rd126, 0, %rd26, %p28;
	sub.s64 	%rd127, %rd125, %rd126;
	add.s64 	%rd128, %rd127, %rd117;
	setp.lt.u64 	%p29, %rd128, %rd26;
	selp.b64 	%rd129, 0, %rd26, %p29;
	sub.s64 	%rd130, %rd128, %rd129;
	st.shared.u64 	[%r120], %rd130;
	setp.lt.u64 	%p30, %rd117, %rd127;
	selp.b64 	%rd131, %rd26, 0, %p30;
	sub.s64 	%rd132, %rd117, %rd127;
	add.s64 	%rd133, %rd132, %rd131;
	st.shared.u64 	[%r121], %rd133;
	add.s32 	%r122, %r113, %r8;
	and.b32  	%r123, %r204, %r15;
	shr.u32 	%r124, %r204, %r12;
	shl.b32 	%r125, %r124, %r200;
	add.s32 	%r126, %r125, %r123;
	add.s32 	%r127, %r123, %r14;
	mul.wide.u32 	%rd134, %r127, 8;
	add.s64 	%rd135, %rd1, %rd134;
	ld.global.u64 	%rd136, [%rd135];
	shl.b32 	%r128, %r126, 3;
	add.s32 	%r129, %r108, %r128;
	ld.shared.u64 	%rd137, [%r129];
	add.s32 	%r130, %r129, %r111;
	ld.shared.u64 	%rd138, [%r130];
	mul.lo.s64 	%rd139, %rd138, %rd136;
	mul.hi.u64 	%rd140, %rd138, %rd136;
	mul.hi.u64 	%rd141, %rd140, %rd27;
	mul.lo.s64 	%rd142, %rd26, %rd141;
	sub.s64 	%rd143, %rd139, %rd142;
	setp.lt.u64 	%p31, %rd143, %rd26;
	selp.b64 	%rd144, 0, %rd26, %p31;
	sub.s64 	%rd145, %rd143, %rd144;
	setp.lt.u64 	%p32, %rd145, %rd26;
	selp.b64 	%rd146, 0, %rd26, %p32;
	sub.s64 	%rd147, %rd145, %rd146;
	add.s64 	%rd148, %rd147, %rd137;
	setp.lt.u64 	%p33, %rd148, %rd26;
	selp.b64 	%rd149, 0, %rd26, %p33;
	sub.s64 	%rd150, %rd148, %rd149;
	st.shared.u64 	[%r129], %rd150;
	setp.lt.u64 	%p34, %rd137, %rd147;
	selp.b64 	%rd151, %rd26, 0, %p34;
	sub.s64 	%rd152, %rd137, %rd147;
	add.s64 	%rd153, %rd152, %rd151;
	st.shared.u64 	[%r130], %rd153;
	add.s32 	%r131, %r122, %r8;
	and.b32  	%r132, %r203, %r15;
	shr.u32 	%r133, %r203, %r12;
	shl.b32 	%r134, %r133, %r200;
	add.s32 	%r135, %r134, %r132;
	add.s32 	%r136, %r132, %r14;
	mul.wide.u32 	%rd154, %r136, 8;
	add.s64 	%rd155, %rd1, %rd154;
	ld.global.u64 	%rd156, [%rd155];
	shl.b32 	%r137, %r135, 3;
	add.s32 	%r138, %r108, %r137;
	ld.shared.u64 	%rd157, [%r138];
	add.s32 	%r139, %r138, %r111;
	ld.shared.u64 	%rd158, [%r139];
	mul.lo.s64 	%rd159, %rd158, %rd156;
	mul.hi.u64 	%rd160, %rd158, %rd156;
	mul.hi.u64 	%rd161, %rd160, %rd27;
	mul.lo.s64 	%rd162, %rd26, %rd161;
	sub.s64 	%rd163, %rd159, %rd162;
	setp.lt.u64 	%p35, %rd163, %rd26;
	selp.b64 	%rd164, 0, %rd26, %p35;
	sub.s64 	%rd165, %rd163, %rd164;
	setp.lt.u64 	%p36, %rd165, %rd26;
	selp.b64 	%rd166, 0, %rd26, %p36;
	sub.s64 	%rd167, %rd165, %rd166;
	add.s64 	%rd168, %rd167, %rd157;
	setp.lt.u64 	%p37, %rd168, %rd26;
	selp.b64 	%rd169, 0, %rd26, %p37;
	sub.s64 	%rd170, %rd168, %rd169;
	st.shared.u64 	[%r138], %rd170;
	setp.lt.u64 	%p38, %rd157, %rd167;
	selp.b64 	%rd171, %rd26, 0, %p38;
	sub.s64 	%rd172, %rd157, %rd167;
	add.s64 	%rd173, %rd172, %rd171;
	st.shared.u64 	[%r139], %rd173;
	add.s32 	%r201, %r131, %r8;
	shl.b32 	%r140, %r8, 2;
	add.s32 	%r204, %r204, %r140;
	add.s32 	%r203, %r203, %r140;
	add.s32 	%r202, %r202, %r140;
	setp.lt.u32 	%p39, %r201, %r7;
	@%p39 bra 	$L__BB1_14;
	bra.uni 	$L__BB1_6;
$L__BB1_15:
	bar.sync 	0;
	setp.le.u32 	%p41, %r56, %r206;
	@%p41 bra 	$L__BB1_32;
	sub.s32 	%r30, %r56, %r206;
	shr.u32 	%r141, %r54, %r30;
	shr.u32 	%r31, %r211, 5;
	setp.ge.u32 	%p42, %r31, %r141;
	and.b32  	%r32, %r211, 31;
	shr.u32 	%r142, %r32, %r30;
	setp.ne.s32 	%p43, %r142, 0;
	or.pred  	%p44, %p42, %p43;
	@%p44 bra 	$L__BB1_32;
	shl.b32 	%r144, %r31, %r30;
	add.s32 	%r145, %r144, %r32;
	shl.b32 	%r146, %r145, 3;
	mov.u32 	%r147, shared;
	add.s32 	%r33, %r147, %r146;
	ld.shared.u64 	%rd263, [%r33];
	min.u32 	%r34, %r56, 5;
	and.b32  	%r148, %r34, 1;
	setp.eq.b32 	%p45, %r148, 1;
	not.pred 	%p46, %p45;
	@%p46 bra 	$L__BB1_22;
	xor.b32  	%r153, %r32, 1;
	mov.b32 	%r154, 1;
	shl.b32 	%r155, %r154, %r206;
	shr.u32 	%r156, %r32, 1;
	add.s32 	%r157, %r156, %r155;
	mul.wide.u32 	%rd177, %r157, 8;
	add.s64 	%rd178, %rd1, %rd177;
	ld.global.u64 	%rd4, [%rd178];
	// begin inline asm
	mov.b64 {%r149,%r150}, %rd263;
	// end inline asm
	shfl.sync.idx.b32	%r152|%p47, %r150, %r153, 31, -1;
	shfl.sync.idx.b32	%r151|%p48, %r149, %r153, 31, -1;
	// begin inline asm
	mov.b64 %rd176, {%r151,%r152};
	// end inline asm
	and.b32  	%r158, %r211, 1;
	setp.eq.b32 	%p49, %r158, 1;
	not.pred 	%p50, %p49;
	@%p50 bra 	$L__BB1_20;
	mul.lo.s64 	%rd179, %rd4, %rd263;
	mul.hi.u64 	%rd180, %rd4, %rd263;
	mul.hi.u64 	%rd181, %rd180, %rd27;
	mul.lo.s64 	%rd182, %rd26, %rd181;
	sub.s64 	%rd183, %rd179, %rd182;
	setp.lt.u64 	%p51, %rd183, %rd26;
	selp.b64 	%rd184, 0, %rd26, %p51;
	sub.s64 	%rd185, %rd183, %rd184;
	setp.lt.u64 	%p52, %rd185, %rd26;
	selp.b64 	%rd186, 0, %rd26, %p52;
	sub.s64 	%rd187, %rd185, %rd186;
	setp.lt.u64 	%p53, %rd176, %rd187;
	selp.b64 	%rd188, %rd26, 0, %p53;
	sub.s64 	%rd189, %rd176, %rd187;
	add.s64 	%rd263, %rd189, %rd188;
	bra.uni 	$L__BB1_21;
$L__BB1_20:
	mul.lo.s64 	%rd190, %rd176, %rd4;
	mul.hi.u64 	%rd191, %rd176, %rd4;
	mul.hi.u64 	%rd192, %rd191, %rd27;
	mul.lo.s64 	%rd193, %rd26, %rd192;
	sub.s64 	%rd194, %rd190, %rd193;
	setp.lt.u64 	%p54, %rd194, %rd26;
	selp.b64 	%rd195, 0, %rd26, %p54;
	sub.s64 	%rd196, %rd194, %rd195;
	setp.lt.u64 	%p55, %rd196, %rd26;
	selp.b64 	%rd197, 0, %rd26, %p55;
	sub.s64 	%rd198, %rd196, %rd197;
	add.s64 	%rd199, %rd198, %rd263;
	setp.lt.u64 	%p56, %rd199, %rd26;
	selp.b64 	%rd200, 0, %rd26, %p56;
	sub.s64 	%rd263, %rd199, %rd200;
$L__BB1_21:
	add.s32 	%r206, %r206, 1;
$L__BB1_22:
	setp.eq.s32 	%p57, %r56, 1;
	@%p57 bra 	$L__BB1_31;
	sub.s32 	%r209, %r206, %r56;
	add.s32 	%r208, %r206, 1;
	add.s32 	%r159, %r206, %r34;
	sub.s32 	%r207, %r159, %r56;
$L__BB1_24:
	add.s32 	%r43, %r208, -1;
	add.s32 	%r164, %r207, 1;
	mov.b32 	%r165, 1;
	shl.b32 	%r44, %r165, %r164;
	shr.u32 	%r166, %r44, 1;
	add.s32 	%r167, %r166, -1;
	and.b32  	%r168, %r167, %r32;
	xor.b32  	%r169, %r166, %r32;
	shl.b32 	%r170, %r165, %r43;
	shr.u32 	%r171, %r32, %r164;
	mad.lo.s32 	%r172, %r166, %r171, %r170;
	add.s32 	%r173, %r172, %r168;
	mul.wide.u32 	%rd203, %r173, 8;
	add.s64 	%rd204, %rd1, %rd203;
	ld.global.u64 	%rd12, [%rd204];
	// begin inline asm
	mov.b64 {%r160,%r161}, %rd263;
	// end inline asm
	shfl.sync.idx.b32	%r163|%p58, %r161, %r169, 31, -1;
	shfl.sync.idx.b32	%r162|%p59, %r160, %r169, 31, -1;
	// begin inline asm
	mov.b64 %rd202, {%r162,%r163};
	// end inline asm
	shr.u32 	%r174, %r32, %r207;
	and.b32  	%r175, %r174, 1;
	setp.eq.b32 	%p60, %r175, 1;
	@%p60 bra 	$L__BB1_26;
	mul.lo.s64 	%rd216, %rd202, %rd12;
	mul.hi.u64 	%rd217, %rd202, %rd12;
	mul.hi.u64 	%rd218, %rd217, %rd27;
	mul.lo.s64 	%rd219, %rd26, %rd218;
	sub.s64 	%rd220, %rd216, %rd219;
	setp.lt.u64 	%p64, %rd220, %rd26;
	selp.b64 	%rd221, 0, %rd26, %p64;
	sub.s64 	%rd222, %rd220, %rd221;
	setp.lt.u64 	%p65, %rd222, %rd26;
	selp.b64 	%rd223, 0, %rd26, %p65;
	sub.s64 	%rd224, %rd222, %rd223;
	add.s64 	%rd225, %rd224, %rd263;
	setp.lt.u64 	%p66, %rd225, %rd26;
	selp.b64 	%rd226, 0, %rd26, %p66;
	sub.s64 	%rd264, %rd225, %rd226;
	bra.uni 	$L__BB1_27;
$L__BB1_26:
	mul.lo.s64 	%rd205, %rd12, %rd263;
	mul.hi.u64 	%rd206, %rd12, %rd263;
	mul.hi.u64 	%rd207, %rd206, %rd27;
	mul.lo.s64 	%rd208, %rd26, %rd207;
	sub.s64 	%rd209, %rd205, %rd208;
	setp.lt.u64 	%p61, %rd209, %rd26;
	selp.b64 	%rd210, 0, %rd26, %p61;
	sub.s64 	%rd211, %rd209, %rd210;
	setp.lt.u64 	%p62, %rd211, %rd26;
	selp.b64 	%rd212, 0, %rd26, %p62;
	sub.s64 	%rd213, %rd211, %rd212;
	setp.lt.u64 	%p63, %rd202, %rd213;
	selp.b64 	%rd214, %rd26, 0, %p63;
	sub.s64 	%rd215, %rd202, %rd213;
	add.s64 	%rd264, %rd215, %rd214;
$L__BB1_27:
	add.s32 	%r207, %r207, 2;
	mov.b32 	%r180, 1;
	shl.b32 	%r181, %r180, %r207;
	shr.u32 	%r182, %r181, 1;
	add.s32 	%r183, %r182, -1;
	and.b32  	%r184, %r183, %r32;
	xor.b32  	%r185, %r182, %r32;
	mov.b32 	%r186, 2;
	shl.b32 	%r187, %r186, %r43;
	shr.u32 	%r188, %r32, %r207;
	mad.lo.s32 	%r189, %r182, %r188, %r187;
	add.s32 	%r190, %r189, %r184;
	mul.wide.u32 	%rd229, %r190, 8;
	add.s64 	%rd230, %rd1, %rd229;
	ld.global.u64 	%rd17, [%rd230];
	// begin inline asm
	mov.b64 {%r176,%r177}, %rd264;
	// end inline asm
	shfl.sync.idx.b32	%r179|%p67, %r177, %r185, 31, -1;
	shfl.sync.idx.b32	%r178|%p68, %r176, %r185, 31, -1;
	// begin inline asm
	mov.b64 %rd228, {%r178,%r179};
	// end inline asm
	and.b32  	%r191, %r44, %r32;
	setp.eq.s32 	%p69, %r191, 0;
	@%p69 bra 	$L__BB1_29;
	mul.lo.s64 	%rd231, %rd17, %rd264;
	mul.hi.u64 	%rd232, %rd17, %rd264;
	mul.hi.u64 	%rd233, %rd232, %rd27;
	mul.lo.s64 	%rd234, %rd26, %rd233;
	sub.s64 	%rd235, %rd231, %rd234;
	setp.lt.u64 	%p70, %rd235, %rd26;
	selp.b64 	%rd236, 0, %rd26, %p70;
	sub.s64 	%rd237, %rd235, %rd236;
	setp.lt.u64 	%p71, %rd237, %rd26;
	selp.b64 	%rd238, 0, %rd26, %p71;
	sub.s64 	%rd239, %rd237, %rd238;
	setp.lt.u64 	%p72, %rd228, %rd239;
	selp.b64 	%rd240, %rd26, 0, %p72;
	sub.s64 	%rd241, %rd228, %rd239;
	add.s64 	%rd263, %rd241, %rd240;
	bra.uni 	$L__BB1_30;
$L__BB1_29:
	mul.lo.s64 	%rd242, %rd228, %rd17;
	mul.hi.u64 	%rd243, %rd228, %rd17;
	mul.hi.u64 	%rd244, %rd243, %rd27;
	mul.lo.s64 	%rd245, %rd26, %rd244;
	sub.s64 	%rd246, %rd242, %rd245;
	setp.lt.u64 	%p73, %rd246, %rd26;
	selp.b64 	%rd247, 0, %rd26, %p73;
	sub.s64 	%rd248, %rd246, %rd247;
	setp.lt.u64 	%p74, %rd248, %rd26;
	selp.b64 	%rd249, 0, %rd26, %p74;
	sub.s64 	%rd250, %rd248, %rd249;
	add.s64 	%rd251, %rd250, %rd264;
	setp.lt.u64 	%p75, %rd251, %rd26;
	selp.b64 	%rd252, 0, %rd26, %p75;
	sub.s64 	%rd263, %rd251, %rd252;
$L__BB1_30:
	add.s32 	%r209, %r209, 2;
	add.s32 	%r208, %r208, 2;
	setp.ne.s32 	%p76, %r209, 0;
	@%p76 bra 	$L__BB1_24;
$L__BB1_31:
	st.shared.u64 	[%r33], %rd263;
$L__BB1_32:
	ld.param.s8 	%rs2, [nfs_fused_rows_transpose_kernel_param_8];
	bar.sync 	0;
	setp.eq.s16 	%p77, %rs2, 0;
	@%p77 bra 	$L__BB1_36;
	setp.ge.u32 	%p78, %r211, %r54;
	@%p78 bra 	$L__BB1_39;
	ld.param.u64 	%rd259, [nfs_fused_rows_transpose_kernel_param_1];
	mov.u32 	%r48, %ntid.x;
	cvta.to.global.u64 	%rd23, %rd259;
	mov.u32 	%r193, shared;
$L__BB1_35:
	shl.b32 	%r192, %r211, 3;
	add.s32 	%r194, %r193, %r192;
	ld.shared.u64 	%rd253, [%r194];
	mad.lo.s32 	%r195, %r211, %r55, %r1;
	mul.wide.u32 	%rd254, %r195, 8;
	add.s64 	%rd255, %rd23, %rd254;
	st.global.u64 	[%rd255], %rd253;
	add.s32 	%r211, %r211, %r48;
	setp.lt.u32 	%p79, %r211, %r54;
	@%p79 bra 	$L__BB1_35;
	bra.uni 	$L__BB1_39;
$L__BB1_36:
	setp.ge.u32 	%p80, %r211, %r54;
	@%p80 bra 	$L__BB1_39;
	mov.u32 	%r49, %ntid.x;
	mov.u32 	%r197, shared;
$L__BB1_38:
	shl.b32 	%r196, %r211, 3;
	add.s32 	%r198, %r197, %r196;
	ld.shared.u64 	%rd256, [%r198];
	mul.wide.u32 	%rd257, %r211, 8;
	add.s64 	%rd258, %rd2, %rd257;
	st.global.u64 	[%rd258], %rd256;
	add.s32 	%r211, %r211, %r49;
	setp.lt.u32 	%p81, %r211, %r54;
	@%p81 bra 	$L__BB1_38;
$L__BB1_39:
	ret;

}
	// .globl	nfs_fully_fused_ntt_kernel
.visible .entry nfs_fully_fused_ntt_kernel(
	.param .u64 .ptr .align 1 nfs_fully_fused_ntt_kernel_param_0,
	.param .u64 .ptr .align 1 nfs_fully_fused_ntt_kernel_param_1,
	.param .u64 .ptr .align 1 nfs_fully_fused_ntt_kernel_param_2,
	.param .u64 .ptr .align 1 nfs_fully_fused_ntt_kernel_param_3,
	.param .u32 nfs_fully_fused_ntt_kernel_param_4,
	.param .u32 nfs_fully_fused_ntt_kernel_param_5,
	.param .u32 nfs_fully_fused_ntt_kernel_param_6,
	.param .u32 nfs_fully_fused_ntt_kernel_param_7,
	.param .u32 nfs_fully_fused_ntt_kernel_param_8,
	.param .u64 nfs_fully_fused_ntt_kernel_param_9,
	.param .u64 nfs_fully_fused_ntt_kernel_param_10
)
{
	.reg .pred 	%p<67>;
	.reg .b32 	%r<110>;
	.reg .b64 	%rd<159>;

	ld.param.u64 	%rd40, [nfs_fully_fused_ntt_kernel_param_0];
	ld.param.u64 	%rd41, [nfs_fully_fused_ntt_kernel_param_1];
	ld.param.u64 	%rd37, [nfs_fully_fused_ntt_kernel_param_3];
	ld.param.u32 	%r35, [nfs_fully_fused_ntt_kernel_param_4];
	ld.param.u32 	%r36, [nfs_fully_fused_ntt_kernel_param_5];
	ld.param.u32 	%r37, [nfs_fully_fused_ntt_kernel_param_6];
	ld.param.u32 	%r38, [nfs_fully_fused_ntt_kernel_param_7];
	ld.param.u64 	%rd38, [nfs_fully_fused_ntt_kernel_param_9];
	ld.param.u64 	%rd39, [nfs_fully_fused_ntt_kernel_param_10];
	cvta.to.global.u64 	%rd1, %rd41;
	cvta.to.global.u64 	%rd42, %rd40;
	mov.u32 	%r39, %ctaid.x;
	mul.lo.s32 	%r40, %r35, %r39;
	mul.wide.u32 	%rd43, %r40, 8;
	add.s64 	%rd2, %rd42, %rd43;
	mov.u32 	%r109, %tid.x;
	setp.ge.u32 	%p2, %r109, %r35;
	@%p2 bra 	$L__BB2_3;
	mov.u32 	%r2, %ntid.x;
	mov.u32 	%r102, %r109;
$L__BB2_2:
	mul.wide.u32 	%rd44, %r102, 8;
	add.s64 	%rd45, %rd2, %rd44;
	ld.global.u64 	%rd46, [%rd45];
	shl.b32 	%r41, %r102, 3;
	mov.u32 	%r42, shared;
	add.s32 	%r43, %r42, %r41;
	st.shared.u64 	[%r43], %rd46;
	add.s32 	%r102, %r102, %r2;
	setp.lt.u32 	%p3, %r102, %r35;
	@%p3 bra 	$L__BB2_2;
$L__BB2_3:
	bar.sync 	0;
	shr.u32 	%r105, %r109, 5;
	and.b32  	%r6, %r109, 31;
	mov.u32 	%r7, %ntid.x;
	setp.ge.u32 	%p4, %r105, %r36;
	setp.eq.s32 	%p5, %r37, 0;
	or.pred  	%p6, %p4, %p5;
	@%p6 bra 	$L__BB2_26;
	mul.lo.s32 	%r8, %r6, %r36;
	or.b32  	%r9, %r6, 32;
	shl.b32 	%r10, %r36, 5;
	or.b32  	%r11, %r6, 64;
	shl.b32 	%r12, %r36, 6;
	or.b32  	%r13, %r6, 96;
	shl.b32 	%r47, %r10, 3;
	shl.b32 	%r48, %r12, 3;
	mov.u32 	%r103, %r105;
$L__BB2_5:
	setp.ge.u32 	%p7, %r6, %r37;
	add.s32 	%r44, %r8, %r103;
	shl.b32 	%r45, %r44, 3;
	mov.u32 	%r46, shared;
	add.s32 	%r15, %r46, %r45;
	@%p7 bra 	$L__BB2_7;
	ld.shared.u64 	%rd147, [%r15];
$L__BB2_7:
	setp.lt.u32 	%p8, %r37, 33;
	add.s32 	%r16, %r15, %r47;
	add.s32 	%r17, %r15, %r48;
	add.s32 	%r18, %r17, %r47;
	@%p8 bra 	$L__BB2_15;
	setp.ge.u32 	%p9, %r9, %r37;
	@%p9 bra 	$L__BB2_10;
	ld.shared.u64 	%rd152, [%r16];
$L__BB2_10:
	setp.lt.u32 	%p10, %r37, 65;
	@%p10 bra 	$L__BB2_15;
	setp.ge.u32 	%p11, %r11, %r37;
	@%p11 bra 	$L__BB2_13;
	ld.shared.u64 	%rd151, [%r17];
$L__BB2_13:
	setp.ge.u32 	%p12, %r13, %r37;
	setp.lt.u32 	%p13, %r37, 97;
	or.pred  	%p14, %p13, %p12;
	@%p14 bra 	$L__BB2_15;
	ld.shared.u64 	%rd150, [%r18];
$L__BB2_15:
	@%p7 bra 	$L__BB2_17;
	st.shared.u64 	[%r15], %rd147;
$L__BB2_17:
	@%p8 bra 	$L__BB2_25;
	setp.ge.u32 	%p17, %r9, %r37;
	@%p17 bra 	$L__BB2_20;
	st.shared.u64 	[%r16], %rd152;
$L__BB2_20:
	setp.lt.u32 	%p18, %r37, 65;
	@%p18 bra 	$L__BB2_25;
	setp.ge.u32 	%p19, %r11, %r37;
	@%p19 bra 	$L__BB2_23;
	st.shared.u64 	[%r17], %rd151;
$L__BB2_23:
	setp.ge.u32 	%p20, %r13, %r37;
	setp.lt.u32 	%p21, %r37, 97;
	or.pred  	%p22, %p21, %p20;
	@%p22 bra 	$L__BB2_25;
	st.shared.u64 	[%r18], %rd150;
$L__BB2_25:
	shr.u32 	%r51, %r7, 5;
	add.s32 	%r103, %r103, %r51;
	setp.lt.u32 	%p23, %r103, %r36;
	@%p23 bra 	$L__BB2_5;
$L__BB2_26:
	setp.ge.u32 	%p24, %r109, %r35;
	bar.sync 	0;
	@%p24 bra 	$L__BB2_29;
	cvta.to.global.u64 	%rd17, %rd37;
	mov.u32 	%r53, shared;
	mov.u32 	%r104, %r109;
$L__BB2_28:
	shl.b32 	%r52, %r104, 3;
	add.s32 	%r54, %r53, %r52;
	ld.shared.u64 	%rd48, [%r54];
	mul.wide.u32 	%rd49, %r104, 8;
	add.s64 	%rd50, %rd17, %rd49;
	ld.global.u64 	%rd51, [%rd50];
	mul.lo.s64 	%rd52, %rd51, %rd48;
	mul.hi.u64 	%rd53, %rd51, %rd48;
	mul.hi.u64 	%rd54, %rd53, %rd39;
	mul.lo.s64 	%rd55, %rd38, %rd54;
	sub.s64 	%rd56, %rd52, %rd55;
	setp.lt.u64 	%p25, %rd56, %rd38;
	selp.b64 	%rd57, 0, %rd38, %p25;
	sub.s64 	%rd58, %rd56, %rd57;
	setp.lt.u64 	%p26, %rd58, %rd38;
	selp.b64 	%rd59, 0, %rd38, %p26;
	sub.s64 	%rd60, %rd58, %rd59;
	st.shared.u64 	[%r54], %rd60;
	add.s32 	%r104, %r104, %r7;
	setp.lt.u32 	%p27, %r104, %r35;
	@%p27 bra 	$L__BB2_28;
$L__BB2_29:
	bar.sync 	0;
	setp.ge.u32 	%p28, %r105, %r37;
	@%p28 bra 	$L__BB2_48;
	setp.gt.u32 	%p29, %r36, 32;
	setp.eq.s32 	%p30, %r38, 0;
	or.pred  	%p1, %p29, %p30;
	and.b32  	%r22, %r38, -2;
	neg.s32 	%r23, %r22;
$L__BB2_31:
	setp.ge.u32 	%p31, %r6, %r36;
	@%p31 bra 	$L__BB2_47;
	mad.lo.s32 	%r55, %r105, %r36, %r6;
	shl.b32 	%r56, %r55, 3;
	mov.u32 	%r57, shared;
	add.s32 	%r25, %r57, %r56;
	ld.shared.u64 	%rd153, [%r25];
	@%p1 bra 	$L__BB2_46;
	setp.eq.s32 	%p32, %r38, 1;
	mov.b32 	%r108, 0;
	@%p32 bra 	$L__BB2_42;
	mov.b32 	%r107, 0;
	mov.u32 	%r106, %r23;
$L__BB2_35:
	mov.b32 	%r64, 2;
	shl.b32 	%r28, %r64, %r107;
	shr.u32 	%r65, %r28, 1;
	add.s32 	%r66, %r65, -1;
	and.b32  	%r67, %r66, %r6;
	xor.b32  	%r68, %r65, %r6;
	add.s32 	%r69, %r67, %r65;
	mul.wide.u32 	%rd64, %r69, 8;
	add.s64 	%rd65, %rd1, %rd64;
	ld.global.u64 	%rd20, [%rd65];
	// begin inline asm
	mov.b64 {%r60,%r61}, %rd153;
	// end inline asm
	shfl.sync.idx.b32	%r63|%p33, %r61, %r68, 31, -1;
	shfl.sync.idx.b32	%r62|%p34, %r60, %r68, 31, -1;
	// begin inline asm
	mov.b64 %rd63, {%r62,%r63};
	// end inline asm
	shr.u32 	%r70, %r6, %r107;
	and.b32  	%r71, %r70, 1;
	setp.eq.b32 	%p35, %r71, 1;
	@%p35 bra 	$L__BB2_37;
	mul.lo.s64 	%rd77, %rd63, %rd20;
	mul.hi.u64 	%rd78, %rd63, %rd20;
	mul.hi.u64 	%rd79, %rd78, %rd39;
	mul.lo.s64 	%rd80, %rd38, %rd79;
	sub.s64 	%rd81, %rd77, %rd80;
	setp.lt.u64 	%p39, %rd81, %rd38;
	selp.b64 	%rd82, 0, %rd38, %p39;
	sub.s64 	%rd83, %rd81, %rd82;
	setp.lt.u64 	%p40, %rd83, %rd38;
	selp.b64 	%rd84, 0, %rd38, %p40;
	sub.s64 	%rd85, %rd83, %rd84;
	add.s64 	%rd86, %rd85, %rd153;
	setp.lt.u64 	%p41, %rd86, %rd38;
	selp.b64 	%rd87, 0, %rd38, %p41;
	sub.s64 	%rd154, %rd86, %rd87;
	bra.uni 	$L__BB2_38;
$L__BB2_37:
	mul.lo.s64 	%rd66, %rd20, %rd153;
	mul.hi.u64 	%rd67, %rd20, %rd153;
	mul.hi.u64 	%rd68, %rd67, %rd39;
	mul.lo.s64 	%rd69, %rd38, %rd68;
	sub.s64 	%rd70, %rd66, %rd69;
	setp.lt.u64 	%p36, %rd70, %rd38;
	selp.b64 	%rd71, 0, %rd38, %p36;
	sub.s64 	%rd72, %rd70, %rd71;
	setp.lt.u64 	%p37, %rd72, %rd38;
	selp.b64 	%rd73, 0, %rd38, %p37;
	sub.s64 	%rd74, %rd72, %rd73;
	setp.lt.u64 	%p38, %rd63, %rd74;
	selp.b64 	%rd75, %rd38, 0, %p38;
	sub.s64 	%rd76, %rd63, %rd74;
	add.s64 	%rd154, %rd76, %rd75;
$L__BB2_38:
	mov.b32 	%r76, 4;
	shl.b32 	%r77, %r76, %r107;
	shr.u32 	%r78, %r77, 1;
	add.s32 	%r79, %r78, -1;
	and.b32  	%r80, %r79, %r6;
	xor.b32  	%r81, %r78, %r6;
	add.s32 	%r82, %r80, %r78;
	mul.wide.u32 	%rd90, %r82, 8;
	add.s64 	%rd91, %rd1, %rd90;
	ld.global.u64 	%rd25, [%rd91];
	// begin inline asm
	mov.b64 {%r72,%r73}, %rd154;
	// end inline asm
	shfl.sync.idx.b32	%r75|%p42, %r73, %r81, 31, -1;
	shfl.sync.idx.b32	%r74|%p43, %r72, %r81, 31, -1;
	// begin inline asm
	mov.b64 %rd89, {%r74,%r75};
	// end inline asm
	and.b32  	%r83, %r28, %r6;
	setp.eq.s32 	%p44, %r83, 0;
	@%p44 bra 	$L__BB2_40;
	mul.lo.s64 	%rd92, %rd25, %rd154;
	mul.hi.u64 	%rd93, %rd25, %rd154;
	mul.hi.u64 	%rd94, %rd93, %rd39;
	mul.lo.s64 	%rd95, %rd38, %rd94;
	sub.s64 	%rd96, %rd92, %rd95;
	setp.lt.u64 	%p45, %rd96, %rd38;
	selp.b64 	%rd97, 0, %rd38, %p45;
	sub.s64 	%rd98, %rd96, %rd97;
	setp.lt.u64 	%p46, %rd98, %rd38;
	selp.b64 	%rd99, 0, %rd38, %p46;
	sub.s64 	%rd100, %rd98, %rd99;
	setp.lt.u64 	%p47, %rd89, %rd100;
	selp.b64 	%rd101, %rd38, 0, %p47;
	sub.s64 	%rd102, %rd89, %rd100;
	add.s64 	%rd153, %rd102, %rd101;
	bra.uni 	$L__BB2_41;
$L__BB2_40:
	mul.lo.s64 	%rd103, %rd89, %rd25;
	mul.hi.u64 	%rd104, %rd89, %rd25;
	mul.hi.u64 	%rd105, %rd104, %rd39;
	mul.lo.s64 	%rd106, %rd38, %rd105;
	sub.s64 	%rd107, %rd103, %rd106;
	setp.lt.u64 	%p48, %rd107, %rd38;
	selp.b64 	%rd108, 0, %rd38, %p48;
	sub.s64 	%rd109, %rd107, %rd108;
	setp.lt.u64 	%p49, %rd109, %rd38;
	selp.b64 	%rd110, 0, %rd38, %p49;
	sub.s64 	%rd111, %rd109, %rd110;
	add.s64 	%rd112, %rd111, %rd154;
	setp.lt.u64 	%p50, %rd112, %rd38;
	selp.b64 	%rd113, 0, %rd38, %p50;
	sub.s64 	%rd153, %rd112, %rd113;
$L__BB2_41:
	add.s32 	%r106, %r106, 2;
	add.s32 	%r107, %r107, 2;
	setp.ne.s32 	%p51, %r106, 0;
	mov.u32 	%r108, %r22;
	@%p51 bra 	$L__BB2_35;
$L__BB2_42:
	and.b32  	%r84, %r38, 1;
	setp.eq.b32 	%p52, %r84, 1;
	not.pred 	%p53, %p52;
	@%p53 bra 	$L__BB2_46;
	mov.b32 	%r89, 2;
	shl.b32 	%r90, %r89, %r108;
	shr.u32 	%r91, %r90, 1;
	add.s32 	%r92, %r91, -1;
	and.b32  	%r93, %r92, %r6;
	xor.b32  	%r94, %r91, %r6;
	add.s32 	%r95, %r93, %r91;
	mul.wide.u32 	%rd116, %r95, 8;
	add.s64 	%rd117, %rd1, %rd116;
	ld.global.u64 	%rd32, [%rd117];
	// begin inline asm
	mov.b64 {%r85,%r86}, %rd153;
	// end inline asm
	shfl.sync.idx.b32	%r88|%p54, %r86, %r94, 31, -1;
	shfl.sync.idx.b32	%r87|%p55, %r85, %r94, 31, -1;
	// begin inline asm
	mov.b64 %rd115, {%r87,%r88};
	// end inline asm
	shr.u32 	%r96, %r6, %r108;
	and.b32  	%r97, %r96, 1;
	setp.eq.b32 	%p56, %r97, 1;
	not.pred 	%p57, %p56;
	@%p57 bra 	$L__BB2_45;
	mul.lo.s64 	%rd118, %rd32, %rd153;
	mul.hi.u64 	%rd119, %rd32, %rd153;
	mul.hi.u64 	%rd120, %rd119, %rd39;
	mul.lo.s64 	%rd121, %rd38, %rd120;
	sub.s64 	%rd122, %rd118, %rd121;
	setp.lt.u64 	%p58, %rd122, %rd38;
	selp.b64 	%rd123, 0, %rd38, %p58;
	sub.s64 	%rd124, %rd122, %rd123;
	setp.lt.u64 	%p59, %rd124, %rd38;
	selp.b64 	%rd125, 0, %rd38, %p59;
	sub.s64 	%rd126, %rd124, %rd125;
	setp.lt.u64 	%p60, %rd115, %rd126;
	selp.b64 	%rd127, %rd38, 0, %p60;
	sub.s64 	%rd128, %rd115, %rd126;
	add.s64 	%rd153, %rd128, %rd127;
	bra.uni 	$L__BB2_46;
$L__BB2_45:
	mul.lo.s64 	%rd129, %rd115, %rd32;
	mul.hi.u64 	%rd130, %rd115, %rd32;
	mul.hi.u64 	%rd131, %rd130, %rd39;
	mul.lo.s64 	%rd132, %rd38, %rd131;
	sub.s64 	%rd133, %rd129, %rd132;
	setp.lt.u64 	%p61, %rd133, %rd38;
	selp.b64 	%rd134, 0, %rd38, %p61;
	sub.s64 	%rd135, %rd133, %rd134;
	setp.lt.u64 	%p62, %rd135, %rd38;
	selp.b64 	%rd136, 0, %rd38, %p62;
	sub.s64 	%rd137, %rd135, %rd136;
	add.s64 	%rd138, %rd137, %rd153;
	setp.lt.u64 	%p63, %rd138, %rd38;
	selp.b64 	%rd139, 0, %rd38, %p63;
	sub.s64 	%rd153, %rd138, %rd139;
$L__BB2_46:
	st.shared.u64 	[%r25], %rd153;
$L__BB2_47:
	shr.u32 	%r98, %r7, 5;
	add.s32 	%r105, %r105, %r98;
	setp.lt.u32 	%p64, %r105, %r37;
	@%p64 bra 	$L__BB2_31;
$L__BB2_48:
	setp.ge.u32 	%p65, %r109, %r35;
	bar.sync 	0;
	@%p65 bra 	$L__BB2_51;
	mov.u32 	%r100, shared;
$L__BB2_50:
	shl.b32 	%r99, %r109, 3;
	add.s32 	%r101, %r100, %r99;
	ld.shared.u64 	%rd140, [%r101];
	mul.wide.u32 	%rd141, %r109, 8;
	add.s64 	%rd142, %rd2, %rd141;
	st.global.u64 	[%rd142], %rd140;
	add.s32 	%r109, %r109, %r7;
	setp.lt.u32 	%p66, %r109, %r35;
	@%p66 bra 	$L__BB2_50;
$L__BB2_51:
	ret;

}
	// .globl	nfs_persistent_ntt_kernel
.visible .entry nfs_persistent_ntt_kernel(
	.param .u64 .ptr .align 1 nfs_persistent_ntt_kernel_param_0,
	.param .u64 .ptr .align 1 nfs_persistent_ntt_kernel_param_1,
	.param .u64 .ptr .align 1 nfs_persistent_ntt_kernel_param_2,
	.param .u64 .ptr .align 1 nfs_persistent_ntt_kernel_param_3,
	.param .u32 nfs_persistent_ntt_kernel_param_4,
	.param .u32 nfs_persistent_ntt_kernel_param_5,
	.param .u32 nfs_persistent_ntt_kernel_param_6,
	.param .u32 nfs_persistent_ntt_kernel_param_7,
	.param .u32 nfs_persistent_ntt_kernel_param_8,
	.param .u32 nfs_persistent_ntt_kernel_param_9,
	.param .u64 .ptr .align 1 nfs_persistent_ntt_kernel_param_10,
	.param .u64 nfs_persistent_ntt_kernel_param_11,
	.param .u64 nfs_persistent_ntt_kernel_param_12
)
{
	.reg .pred 	%p<31>;
	.reg .b32 	%r<89>;
	.reg .b64 	%rd<77>;

	ld.param.u64 	%rd9, [nfs_persistent_ntt_kernel_param_1];
	ld.param.u64 	%rd10, [nfs_persistent_ntt_kernel_param_2];
	ld.param.u64 	%rd11, [nfs_persistent_ntt_kernel_param_3];
	ld.param.u32 	%r29, [nfs_persistent_ntt_kernel_param_4];
	ld.param.u32 	%r30, [nfs_persistent_ntt_kernel_param_5];
	ld.param.u32 	%r31, [nfs_persistent_ntt_kernel_param_6];
	ld.param.u32 	%r32, [nfs_persistent_ntt_kernel_param_7];
	ld.param.u32 	%r33, [nfs_persistent_ntt_kernel_param_8];
	ld.param.u64 	%rd7, [nfs_persistent_ntt_kernel_param_11];
	ld.param.u64 	%rd8, [nfs_persistent_ntt_kernel_param_12];
	cvta.to.global.u64 	%rd1, %rd10;
	cvta.to.global.u64 	%rd2, %rd11;
	cvta.to.global.u64 	%rd3, %rd9;
	mov.u32 	%r1, %tid.x;
	mov.u32 	%r2, %ntid.x;
	shr.u32 	%r3, %r31, 1;
	shr.u32 	%r4, %r30, 1;
$L__BB3_1:
	setp.ne.s32 	%p1, %r1, 0;
	@%p1 bra 	$L__BB3_3;
	ld.param.u64 	%rd76, [nfs_persistent_ntt_kernel_param_10];
	cvta.to.global.u64 	%rd12, %rd76;
	atom.global.add.u32 	%r35, [%rd12], 1;
	cvt.u64.u32 	%rd13, %r35;
	st.shared.u64 	[shared], %rd13;
$L__BB3_3:
	ld.param.u32 	%r79, [nfs_persistent_ntt_kernel_param_9];
	bar.sync 	0;
	ld.shared.u32 	%r5, [shared];
	bar.sync 	0;
	setp.le.u32 	%p2, %r79, %r5;
	@%p2 bra 	$L__BB3_32;
	ld.param.u64 	%rd75, [nfs_persistent_ntt_kernel_param_0];
	setp.ge.u32 	%p3, %r1, %r29;
	mul.lo.s32 	%r36, %r29, %r5;
	cvta.to.global.u64 	%rd14, %rd75;
	mul.wide.u32 	%rd15, %r36, 8;
	add.s64 	%rd4, %rd14, %rd15;
	@%p3 bra 	$L__BB3_7;
	mov.u32 	%r80, %r1;
$L__BB3_6:
	mul.wide.u32 	%rd16, %r80, 8;
	add.s64 	%rd17, %rd4, %rd16;
	ld.global.u64 	%rd18, [%rd17];
	shl.b32 	%r37, %r80, 3;
	mov.u32 	%r38, shared;
	add.s32 	%r39, %r38, %r37;
	st.shared.u64 	[%r39], %rd18;
	add.s32 	%r80, %r80, %r2;
	setp.lt.u32 	%p4, %r80, %r29;
	@%p4 bra 	$L__BB3_6;
$L__BB3_7:
	setp.eq.s32 	%p5, %r30, 0;
	bar.sync 	0;
	@%p5 bra 	$L__BB3_16;
	mov.b32 	%r81, 0;
$L__BB3_9:
	setp.eq.s32 	%p6, %r33, 0;
	@%p6 bra 	$L__BB3_15;
	mov.b32 	%r82, 0;
	bra.uni 	$L__BB3_12;
$L__BB3_11:
	setp.eq.s32 	%p13, %r82, %r33;
	@%p13 bra 	$L__BB3_15;
$L__BB3_12:
	mov.u32 	%r9, %r82;
	setp.ge.u32 	%p7, %r1, %r3;
	add.s32 	%r82, %r9, 1;
	mov.b32 	%r42, 2;
	shl.b32 	%r43, %r42, %r9;
	shr.u32 	%r11, %r43, 1;
	bar.sync 	0;
	@%p7 bra 	$L__BB3_11;
	add.s32 	%r12, %r11, -1;
	mov.u32 	%r83, %r1;
$L__BB3_14:
	and.b32  	%r44, %r83, %r12;
	shr.u32 	%r45, %r83, %r9;
	shl.b32 	%r46, %r45, %r82;
	add.s32 	%r47, %r46, %r44;
	add.s32 	%r48, %r44, %r11;
	mul.wide.u32 	%rd19, %r48, 8;
	add.s64 	%rd20, %rd1, %rd19;
	ld.global.u64 	%rd21, [%rd20];
	mad.lo.s32 	%r49, %r47, %r30, %r81;
	shl.b32 	%r50, %r49, 3;
	mov.u32 	%r51, shared;
	add.s32 	%r52, %r51, %r50;
	add.s32 	%r53, %r48, %r46;
	mad.lo.s32 	%r54, %r53, %r30, %r81;
	shl.b32 	%r55, %r54, 3;
	add.s32 	%r56, %r51, %r55;
	ld.shared.u64 	%rd22, [%r52];
	ld.shared.u64 	%rd23, [%r56];
	mul.lo.s64 	%rd24, %rd23, %rd21;
	mul.hi.u64 	%rd25, %rd23, %rd21;
	mul.hi.u64 	%rd26, %rd25, %rd8;
	mul.lo.s64 	%rd27, %rd7, %rd26;
	sub.s64 	%rd28, %rd24, %rd27;
	setp.lt.u64 	%p8, %rd28, %rd7;
	selp.b64 	%rd29, 0, %rd7, %p8;
	sub.s64 	%rd30, %rd28, %rd29;
	setp.lt.u64 	%p9, %rd30, %rd7;
	selp.b64 	%rd31, 0, %rd7, %p9;
	sub.s64 	%rd32, %rd30, %rd31;
	add.s64 	%rd33, %rd32, %rd22;
	setp.lt.u64 	%p10, %rd33, %rd7;
	selp.b64 	%rd34, 0, %rd7, %p10;
	sub.s64 	%rd35, %rd33, %rd34;
	st.shared.u64 	[%r52], %rd35;
	setp.lt.u64 	%p11, %rd22, %rd32;
	selp.b64 	%rd36, %rd7, 0, %p11;
	sub.s64 	%rd37, %rd22, %rd32;
	add.s64 	%rd38, %rd37, %rd36;
	st.shared.u64 	[%r56], %rd38;
	add.s32 	%r83, %r83, %r2;
	setp.lt.u32 	%p12, %r83, %r3;
	@%p12 bra 	$L__BB3_14;
	bra.uni 	$L__BB3_11;
$L__BB3_15:
	add.s32 	%r81, %r81, 1;
	setp.ne.s32 	%p14, %r81, %r30;
	@%p14 bra 	$L__BB3_9;
$L__BB3_16:
	setp.ge.u32 	%p15, %r1, %r29;
	bar.sync 	0;
	@%p15 bra 	$L__BB3_19;
	mov.u32 	%r84, %r1;
$L__BB3_18:
	shl.b32 	%r57, %r84, 3;
	mov.u32 	%r58, shared;
	add.s32 	%r59, %r58, %r57;
	ld.shared.u64 	%rd39, [%r59];
	mul.wide.u32 	%rd40, %r84, 8;
	add.s64 	%rd41, %rd2, %rd40;
	ld.global.u64 	%rd42, [%rd41];
	mul.lo.s64 	%rd43, %rd42, %rd39;
	mul.hi.u64 	%rd44, %rd42, %rd39;
	mul.hi.u64 	%rd45, %rd44, %rd8;
	mul.lo.s64 	%rd46, %rd7, %rd45;
	sub.s64 	%rd47, %rd43, %rd46;
	setp.lt.u64 	%p16, %rd47, %rd7;
	selp.b64 	%rd48, 0, %rd7, %p16;
	sub.s64 	%rd49, %rd47, %rd48;
	setp.lt.u64 	%p17, %rd49, %rd7;
	selp.b64 	%rd50, 0, %rd7, %p17;
	sub.s64 	%rd51, %rd49, %rd50;
	st.shared.u64 	[%r59], %rd51;
	add.s32 	%r84, %r84, %r2;
	setp.lt.u32 	%p18, %r84, %r29;
	@%p18 bra 	$L__BB3_18;
$L__BB3_19:
	setp.eq.s32 	%p19, %r31, 0;
	bar.sync 	0;
	@%p19 bra 	$L__BB3_28;
	mov.b32 	%r85, 0;
$L__BB3_21:
	setp.eq.s32 	%p20, %r32, 0;
	@%p20 bra 	$L__BB3_27;
	mul.lo.s32 	%r19, %r85, %r30;
	mov.b32 	%r86, 0;
	bra.uni 	$L__BB3_24;
$L__BB3_23:
	setp.eq.s32 	%p27, %r86, %r32;
	@%p27 bra 	$L__BB3_27;
$L__BB3_24:
	mov.u32 	%r20, %r86;
	setp.ge.u32 	%p21, %r1, %r4;
	add.s32 	%r86, %r20, 1;
	mov.b32 	%r62, 2;
	shl.b32 	%r63, %r62, %r20;
	shr.u32 	%r22, %r63, 1;
	bar.sync 	0;
	@%p21 bra 	$L__BB3_23;
	add.s32 	%r23, %r22, -1;
	mov.u32 	%r87, %r1;
$L__BB3_26:
	and.b32  	%r64, %r87, %r23;
	shr.u32 	%r65, %r87, %r20;
	shl.b32 	%r66, %r65, %r86;
	add.s32 	%r67, %r64, %r22;
	mul.wide.u32 	%rd52, %r67, 8;
	add.s64 	%rd53, %rd3, %rd52;
	ld.global.u64 	%rd54, [%rd53];
	add.s32 	%r68, %r64, %r19;
	add.s32 	%r69, %r68, %r66;
	shl.b32 	%r70, %r69, 3;
	mov.u32 	%r71, shared;
	add.s32 	%r72, %r71, %r70;
	mov.b32 	%r73, 8;
	shl.b32 	%r74, %r73, %r20;
	add.s32 	%r75, %r72, %r74;
	ld.shared.u64 	%rd55, [%r72];
	ld.shared.u64 	%rd56, [%r75];
	mul.lo.s64 	%rd57, %rd56, %rd54;
	mul.hi.u64 	%rd58, %rd56, %rd54;
	mul.hi.u64 	%rd59, %rd58, %rd8;
	mul.lo.s64 	%rd60, %rd7, %rd59;
	sub.s64 	%rd61, %rd57, %rd60;
	setp.lt.u64 	%p22, %rd61, %rd7;
	selp.b64 	%rd62, 0, %rd7, %p22;
	sub.s64 	%rd63, %rd61, %rd62;
	setp.lt.u64 	%p23, %rd63, %rd7;
	selp.b64 	%rd64, 0, %rd7, %p23;
	sub.s64 	%rd65, %rd63, %rd64;
	add.s64 	%rd66, %rd65, %rd55;
	setp.lt.u64 	%p24, %rd66, %rd7;
	selp.b64 	%rd67, 0, %rd7, %p24;
	sub.s64 	%rd68, %rd66, %rd67;
	st.shared.u64 	[%r72], %rd68;
	setp.lt.u64 	%p25, %rd55, %rd65;
	selp.b64 	%rd69, %rd7, 0, %p25;
	sub.s64 	%rd70, %rd55, %rd65;
	add.s64 	%rd71, %rd70, %rd69;
	st.shared.u64 	[%r75], %rd71;
	add.s32 	%r87, %r87, %r2;
	setp.lt.u32 	%p26, %r87, %r4;
	@%p26 bra 	$L__BB3_26;
	bra.uni 	$L__BB3_23;
$L__BB3_27:
	add.s32 	%r85, %r85, 1;
	setp.ne.s32 	%p28, %r85, %r31;
	@%p28 bra 	$L__BB3_21;
$L__BB3_28:
	setp.ge.u32 	%p29, %r1, %r29;
	bar.sync 	0;
	@%p29 bra 	$L__BB3_31;
	mov.u32 	%r88, %r1;
$L__BB3_30:
	shl.b32 	%r76, %r88, 3;
	mov.u32 	%r77, shared;
	add.s32 	%r78, %r77, %r76;
	ld.shared.u64 	%rd72, [%r78];
	mul.wide.u32 	%rd73, %r88, 8;
	add.s64 	%rd74, %rd4, %rd73;
	st.global.u64 	[%rd74], %rd72;
	add.s32 	%r88, %r88, %r2;
	setp.lt.u32 	%p30, %r88, %r29;
	@%p30 bra 	$L__BB3_30;
$L__BB3_31:
	bar.sync 	0;
	bra.uni 	$L__BB3_1;
$L__BB3_32:
	ret;

}
	// .globl	nfs_coalesced_columns_kernel
.visible .entry nfs_coalesced_columns_kernel(
	.param .u64 .ptr .align 1 nfs_coalesced_columns_kernel_param_0,
	.param .u64 .ptr .align 1 nfs_coalesced_columns_kernel_param_1,
	.param .u32 nfs_coalesced_columns_kernel_param_2,
	.param .u32 nfs_coalesced_columns_kernel_param_3,
	.param .u32 nfs_coalesced_columns_kernel_param_4,
	.param .u64 nfs_coalesced_columns_kernel_param_5,
	.param .u64 nfs_coalesced_columns_kernel_param_6
)
{
	.reg .pred 	%p<14>;
	.reg .b32 	%r<69>;
	.reg .b64 	%rd<36>;

	ld.param.u64 	%rd5, [nfs_coalesced_columns_kernel_param_0];
	ld.param.u32 	%r16, [nfs_coalesced_columns_kernel_param_2];
	ld.param.u32 	%r17, [nfs_coalesced_columns_kernel_param_3];
	ld.param.u32 	%r18, [nfs_coalesced_columns_kernel_param_4];
	cvta.to.global.u64 	%rd1, %rd5;
	mov.u32 	%r19, %ctaid.x;
	shl.b32 	%r1, %r19, 5;
	mov.u32 	%r68, %tid.x;
	setp.le.u32 	%p1, %r16, %r1;
	@%p1 bra 	$L__BB4_13;
	sub.s32 	%r20, %r16, %r1;
	min.u32 	%r3, %r20, 32;
	mul.lo.s32 	%r4, %r3, %r17;
	setp.ge.u32 	%p2, %r68, %r4;
	@%p2 bra 	$L__BB4_4;
	mov.u32 	%r5, %ntid.x;
	mov.u32 	%r65, %r68;
$L__BB4_3:
	div.u32 	%r21, %r65, %r3;
	mul.lo.s32 	%r22, %r21, %r3;
	sub.s32 	%r23, %r65, %r22;
	add.s32 	%r24, %r23, %r1;
	mad.lo.s32 	%r25, %r21, %r16, %r24;
	mul.wide.u32 	%rd6, %r25, 8;
	add.s64 	%rd7, %rd1, %rd6;
	ld.global.u64 	%rd8, [%rd7];
	shl.b32 	%r26, %r21, 5;
	add.s32 	%r27, %r26, %r23;
	shl.b32 	%r28, %r27, 3;
	mov.u32 	%r29, shared;
	add.s32 	%r30, %r29, %r28;
	st.shared.u64 	[%r30], %rd8;
	add.s32 	%r65, %r65, %r5;
	setp.lt.u32 	%p3, %r65, %r4;
	@%p3 bra 	$L__BB4_3;
$L__BB4_4:
	bar.sync 	0;
	setp.eq.s32 	%p4, %r18, 0;
	@%p4 bra 	$L__BB4_10;
	shr.u32 	%r32, %r17, 1;
	mul.lo.s32 	%r8, %r32, %r3;
	mov.b32 	%r66, 0;
$L__BB4_6:
	setp.ge.u32 	%p5, %r68, %r8;
	add.s32 	%r11, %r66, 1;
	@%p5 bra 	$L__BB4_9;
	mov.u32 	%r67, %r68;
$L__BB4_8:
	ld.param.u64 	%rd35, [nfs_coalesced_columns_kernel_param_6];
	ld.param.u64 	%rd34, [nfs_coalesced_columns_kernel_param_5];
	ld.param.u64 	%rd33, [nfs_coalesced_columns_kernel_param_1];
	div.u32 	%r33, %r67, %r3;
	mul.lo.s32 	%r34, %r33, %r3;
	sub.s32 	%r35, %r67, %r34;
	mov.b32 	%r36, 2;
	shl.b32 	%r37, %r36, %r66;
	shr.u32 	%r38, %r37, 1;
	add.s32 	%r39, %r38, -1;
	and.b32  	%r40, %r33, %r39;
	shr.u32 	%r41, %r33, %r66;
	shl.b32 	%r42, %r41, %r11;
	add.s32 	%r43, %r42, %r40;
	add.s32 	%r44, %r40, %r38;
	cvta.to.global.u64 	%rd9, %rd33;
	mul.wide.u32 	%rd10, %r44, 8;
	add.s64 	%rd11, %rd9, %rd10;
	ld.global.u64 	%rd12, [%rd11];
	shl.b32 	%r45, %r43, 5;
	add.s32 	%r46, %r45, %r35;
	shl.b32 	%r47, %r46, 3;
	mov.u32 	%r48, shared;
	add.s32 	%r49, %r48, %r47;
	mov.b32 	%r50, 32;
	shl.b32 	%r51, %r50, %r66;
	shl.b32 	%r52, %r51, 3;
	add.s32 	%r53, %r49, %r52;
	ld.shared.u64 	%rd13, [%r49];
	ld.shared.u64 	%rd14, [%r53];
	mul.lo.s64 	%rd15, %rd14, %rd12;
	mul.hi.u64 	%rd16, %rd14, %rd12;
	mul.hi.u64 	%rd17, %rd16, %rd35;
	mul.lo.s64 	%rd18, %rd34, %rd17;
	sub.s64 	%rd19, %rd15, %rd18;
	setp.lt.u64 	%p6, %rd19, %rd34;
	selp.b64 	%rd20, 0, %rd34, %p6;
	sub.s64 	%rd21, %rd19, %rd20;
	setp.lt.u64 	%p7, %rd21, %rd34;
	selp.b64 	%rd22, 0, %rd34, %p7;
	sub.s64 	%rd23, %rd21, %rd22;
	add.s64 	%rd24, %rd23, %rd13;
	setp.lt.u64 	%p8, %rd24, %rd34;
	selp.b64 	%rd25, 0, %rd34, %p8;
	sub.s64 	%rd26, %rd24, %rd25;
	st.shared.u64 	[%r49], %rd26;
	setp.lt.u64 	%p9, %rd13, %rd23;
	selp.b64 	%rd27, %rd34, 0, %p9;
	sub.s64 	%rd28, %rd13, %rd23;
	add.s64 	%rd29, %rd28, %rd27;
	st.shared.u64 	[%r53], %rd29;
	mov.u32 	%r54, %ntid.x;
	add.s32 	%r67, %r67, %r54;
	setp.lt.u32 	%p10, %r67, %r8;
	@%p10 bra 	$L__BB4_8;
$L__BB4_9:
	bar.sync 	0;
	setp.eq.s32 	%p11, %r11, %r18;
	mov.u32 	%r66, %r11;
	@%p11 bra 	$L__BB4_10;
	bra.uni 	$L__BB4_6;
$L__BB4_10:
	setp.ge.u32 	%p12, %r68, %r4;
	@%p12 bra 	$L__BB4_13;
	mov.u32 	%r9, %ntid.x;
	mov.u32 	%r62, shared;
$L__BB4_12:
	div.u32 	%r55, %r68, %r3;
	mul.lo.s32 	%r56, %r55, %r3;
	sub.s32 	%r57, %r68, %r56;
	add.s32 	%r58, %r57, %r1;
	shl.b32 	%r59, %r55, 5;
	add.s32 	%r60, %r59, %r57;
	shl.b32 	%r61, %r60, 3;
	add.s32 	%r63, %r62, %r61;
	ld.shared.u64 	%rd30, [%r63];
	mad.lo.s32 	%r64, %r55, %r16, %r58;
	mul.wide.u32 	%rd31, %r64, 8;
	add.s64 	%rd32, %rd1, %rd31;
	st.global.u64 	[%rd32], %rd30;
	add.s32 	%r68, %r68, %r9;
	setp.lt.u32 	%p13, %r68, %r4;
	@%p13 bra 	$L__BB4_12;
$L__BB4_13:
	ret;

}


// ===== COMPILED SASS (sm_100) =====

	.target	sm_100

	.elftype	@"ET_EXEC"


//--------------------- .note.nv.tkinfo           --------------------------
	.section	.note.nv.tkinfo,"",@"SHT_NOTE"
	.sectionflags	@"SHF_NOTE_NV_TKINFO"
	.tkinfo
        /*0018*/ 	.word	0x00000002
        /*0030*/ 	.string	""
        /*0030*/ 	.string	"ptxas"
        /*0030*/ 	.string	"Cuda compilation tools, release 13.0, V13.0.88"
        /*0030*/ 	.string	"Build cuda_13.0.r13.0/compiler.36424714_0"
        /*0030*/ 	.string	"-arch sm_100 -m 64 "



//--------------------- .note.nv.cuinfo           --------------------------
	.section	.note.nv.cuinfo,"",@"SHT_NOTE"
	.sectionflags	@"SHF_NOTE_NV_CUINFO"
        /*0018*/ 	.short	0x0002
        /*001a*/ 	.short	0x0064
        /*001c*/ 	.short	0x0082
	.zero		2


//--------------------- .nv.info                  --------------------------
	.section	.nv.info,"",@"SHT_CUDA_INFO"
	.align	4


	//----- nvinfo : EIATTR_REGCOUNT
	.align		4
        /*0000*/ 	.byte	0x04, 0x2f
        /*0002*/ 	.short	(.L_1 - .L_0)
	.align		4
.L_0:
        /*0004*/ 	.word	index@(nfs_fused_columns_twiddle_kernel)
        /*0008*/ 	.word	0x00000028


	//----- nvinfo : EIATTR_FRAME_SIZE
	.align		4
.L_1:
        /*000c*/ 	.byte	0x04, 0x11
        /*000e*/ 	.short	(.L_3 - .L_2)
	.align		4
.L_2:
        /*0010*/ 	.word	index@(nfs_fused_columns_twiddle_kernel)
        /*0014*/ 	.word	0x00000000


	//----- nvinfo : EIATTR_REGCOUNT
	.align		4
.L_3:
        /*0018*/ 	.byte	0x04, 0x2f
        /*001a*/ 	.short	(.L_5 - .L_4)
	.align		4
.L_4:
        /*001c*/ 	.word	index@(nfs_fused_rows_transpose_kernel)
        /*0020*/ 	.word	0x00000027


	//----- nvinfo : EIATTR_FRAME_SIZE
	.align		4
.L_5:
        /*0024*/ 	.byte	0x04, 0x11
        /*0026*/ 	.short	(.L_7 - .L_6)
	.align		4
.L_6:
        /*0028*/ 	.word	index@(nfs_fused_rows_transpose_kernel)
        /*002c*/ 	.word	0x00000000


	//----- nvinfo : EIATTR_REGCOUNT
	.align		4
.L_7:
        /*0030*/ 	.byte	0x04, 0x2f
        /*0032*/ 	.short	(.L_9 - .L_8)
	.align		4
.L_8:
        /*0034*/ 	.word	index@(nfs_fully_fused_ntt_kernel)
        /*0038*/ 	.word	0x00000022


	//----- nvinfo : EIATTR_FRAME_SIZE
	.align		4
.L_9:
        /*003c*/ 	.byte	0x04, 0x11
        /*003e*/ 	.short	(.L_11 - .L_10)
	.align		4
.L_10:
        /*0040*/ 	.word	index@(nfs_fully_fused_ntt_kernel)
        /*0044*/ 	.word	0x00000000


	//----- nvinfo : EIATTR_REGCOUNT
	.align		4
.L_11:
        /*0048*/ 	.byte	0x04, 0x2f
        /*004a*/ 	.short	(.L_13 - .L_12)
	.align		4
.L_12:
        /*004c*/ 	.word	index@(nfs_persistent_ntt_kernel)
        /*0050*/ 	.word	0x0000001e


	//----- nvinfo : EIATTR_FRAME_SIZE
	.align		4
.L_13:
        /*0054*/ 	.byte	0x04, 0x11
        /*0056*/ 	.short	(.L_15 - .L_14)
	.align		4
.L_14:
        /*0058*/ 	.word	index@(nfs_persistent_ntt_kernel)
        /*005c*/ 	.word	0x00000000


	//----- nvinfo : EIATTR_REGCOUNT
	.align		4
.L_15:
        /*0060*/ 	.byte	0x04, 0x2f
        /*0062*/ 	.short	(.L_17 - .L_16)
	.align		4
.L_16:
        /*0064*/ 	.word	index@(nfs_coalesced_columns_kernel)
        /*0068*/ 	.word	0x0000001b


	//----- nvinfo : EIATTR_FRAME_SIZE
	.align		4
.L_17:
        /*006c*/ 	.byte	0x04, 0x11
        /*006e*/ 	.short	(.L_19 - .L_18)
	.align		4
.L_18:
        /*0070*/ 	.word	index@(nfs_coalesced_columns_kernel)
        /*0074*/ 	.word	0x00000000


	//----- nvinfo : EIATTR_MIN_STACK_SIZE
	.align		4
.L_19:
        /*0078*/ 	.byte	0x04, 0x12
        /*007a*/ 	.short	(.L_21 - .L_20)
	.align		4
.L_20:
        /*007c*/ 	.word	index@(nfs_coalesced_columns_kernel)
        /*0080*/ 	.word	0x00000000


	//----- nvinfo : EIATTR_MIN_STACK_SIZE
	.align		4
.L_21:
        /*0084*/ 	.byte	0x04, 0x12
        /*0086*/ 	.short	(.L_23 - .L_22)
	.align		4
.L_22:
        /*0088*/ 	.word	index@(nfs_persistent_ntt_kernel)
        /*008c*/ 	.word	0x00000000


	//----- nvinfo : EIATTR_MIN_STACK_SIZE
	.align		4
.L_23:
        /*0090*/ 	.byte	0x04, 0x12
        /*0092*/ 	.short	(.L_25 - .L_24)
	.align		4
.L_24:
        /*0094*/ 	.word	index@(nfs_fully_fused_ntt_kernel)
        /*0098*/ 	.word	0x00000000


	//----- nvinfo : EIATTR_MIN_STACK_SIZE
	.align		4
.L_25:
        /*009c*/ 	.byte	0x04, 0x12
        /*009e*/ 	.short	(.L_27 - .L_26)
	.align		4
.L_26:
        /*00a0*/ 	.word	index@(nfs_fused_rows_transpose_kernel)
        /*00a4*/ 	.word	0x00000000


	//----- nvinfo : EIATTR_MIN_STACK_SIZE
	.align		4
.L_27:
        /*00a8*/ 	.byte	0x04, 0x12
        /*00aa*/ 	.short	(.L_29 - .L_28)
	.align		4
.L_28:
        /*00ac*/ 	.word	index@(nfs_fused_columns_twiddle_kernel)
        /*00b0*/ 	.word	0x00000000
.L_29:


//--------------------- .nv.compat                --------------------------
	.section	.nv.compat,"",@"SHT_CUDA_COMPAT_INFO"
	.align	4
        /*0000*/ 	.byte	0x02, 0x09, 0x00, 0x00, 0x02, 0x02, 0x01, 0x00, 0x02, 0x05, 0x05, 0x00, 0x03, 0x07, 0x01, 0x01
        /*0010*/ 	.byte	0x02, 0x03, 0x00, 0x00, 0x02, 0x06, 0x01, 0x00, 0x04, 0x0b, 0x08, 0x00, 0x09, 0x00, 0x00, 0x00
        /*0020*/ 	.byte	0x00, 0x00, 0x00, 0x00


//--------------------- .nv.info.nfs_coalesced_columns_kernel --------------------------
	.section	.nv.info.nfs_coalesced_columns_kernel,"",@"SHT_CUDA_INFO"
	.sectionflags	@""
	.align	4


	//----- nvinfo : EIATTR_CUDA_API_VERSION
	.align		4
        /*0000*/ 	.byte	0x04, 0x37
        /*0002*/ 	.short	(.L_31 - .L_30)
.L_30:
        /*0004*/ 	.word	0x00000082


	//----- nvinfo : EIATTR_KPARAM_INFO
	.align		4
.L_31:
        /*0008*/ 	.byte	0x04, 0x17
        /*000a*/ 	.short	(.L_33 - .L_32)
.L_32:
        /*000c*/ 	.word	0x00000000
        /*0010*/ 	.short	0x0006
        /*0012*/ 	.short	0x0028
        /*0014*/ 	.byte	0x00, 0xf0, 0x21, 0x00


	//----- nvinfo : EIATTR_KPARAM_INFO
	.align		4
.L_33:
        /*0018*/ 	.byte	0x04, 0x17
        /*001a*/ 	.short	(.L_35 - .L_34)
.L_34:
        /*001c*/ 	.word	0x00000000
        /*0020*/ 	.short	0x0005
        /*0022*/ 	.short	0x0020
        /*0024*/ 	.byte	0x00, 0xf0, 0x21, 0x00


	//----- nvinfo : EIATTR_KPARAM_INFO
	.align		4
.L_35:
        /*0028*/ 	.byte	0x04, 0x17
        /*002a*/ 	.short	(.L_37 - .L_36)
.L_36:
        /*002c*/ 	.word	0x00000000
        /*0030*/ 	.short	0x0004
        /*0032*/ 	.short	0x0018
        /*0034*/ 	.byte	0x00, 0xf0, 0x11, 0x00


	//----- nvinfo : EIATTR_KPARAM_INFO
	.align		4
.L_37:
        /*0038*/ 	.byte	0x04, 0x17
        /*003a*/ 	.short	(.L_39 - .L_38)
.L_38:
        /*003c*/ 	.word	0x00000000
        /*0040*/ 	.short	0x0003
        /*0042*/ 	.short	0x0014
        /*0044*/ 	.byte	0x00, 0xf0, 0x11, 0x00


	//----- nvinfo : EIATTR_KPARAM_INFO
	.align		4
.L_39:
        /*0048*/ 	.byte	0x04, 0x17
        /*004a*/ 	.short	(.L_41 - .L_40)
.L_40:
        /*004c*/ 	.word	0x00000000
        /*0050*/ 	.short	0x0002
        /*0052*/ 	.short	0x0010
        /*0054*/ 	.byte	0x00, 0xf0, 0x11, 0x00


	//----- nvinfo : EIATTR_KPARAM_INFO
	.align		4
.L_41:
        /*0058*/ 	.byte	0x04, 0x17
        /*005a*/ 	.short	(.L_43 - .L_42)
.L_42:
        /*005c*/ 	.word	0x00000000
        /*0060*/ 	.short	0x0001
        /*0062*/ 	.short	0x0008
        /*0064*/ 	.byte	0x00, 0xf5, 0x21, 0x00


	//----- nvinfo : EIATTR_KPARAM_INFO
	.align		4
.L_43:
        /*0068*/ 	.byte	0x04, 0x17
        /*006a*/ 	.short	(.L_45 - .L_44)
.L_44:
        /*006c*/ 	.word	0x00000000
        /*0070*/ 	.short	0x0000
        /*0072*/ 	.short	0x0000
        /*0074*/ 	.byte	0x00, 0xf5, 0x21, 0x00


	//----- nvinfo : EIATTR_SPARSE_MMA_MASK
	.align		4
.L_45:
        /*0078*/ 	.byte	0x03, 0x50
        /*007a*/ 	.short	0x0000


	//----- nvinfo : EIATTR_MAXREG_COUNT
	.align		4
        /*007c*/ 	.byte	0x03, 0x1b
        /*007e*/ 	.short	0x00ff


	//----- nvinfo : EIATTR_NUM_BARRIERS
	.align		4
        /*0080*/ 	.byte	0x02, 0x4c
        /*0082*/ 	.byte	0x01
	.zero		1


	//----- nvinfo : EIATTR_MERCURY_ISA_VERSION
	.align		4
        /*0084*/ 	.byte	0x03, 0x5f
        /*0086*/ 	.short	0x0101


	//----- nvinfo : EIATTR_VRC_CTA_INIT_COUNT
	.align		4
        /*0088*/ 	.byte	0x02, 0x4a
	.zero		1
	.zero		1


	//----- nvinfo : EIATTR_EXIT_INSTR_OFFSETS
	.align		4
        /*008c*/ 	.byte	0x04, 0x1c
        /*008e*/ 	.short	(.L_47 - .L_46)


	//   ....[0]....
.L_46:
        /*0090*/ 	.word	0x00000050


	//   ....[1]....
        /*0094*/ 	.word	0x00000ab0


	//   ....[2]....
        /*0098*/ 	.word	0x00000d10


	//----- nvinfo : EIATTR_CRS_STACK_SIZE
	.align		4
.L_47:
        /*009c*/ 	.byte	0x04, 0x1e
        /*009e*/ 	.short	(.L_49 - .L_48)
.L_48:
        /*00a0*/ 	.word	0x00000000


	//----- nvinfo : EIATTR_CBANK_PARAM_SIZE
	.align		4
.L_49:
        /*00a4*/ 	.byte	0x03, 0x19
        /*00a6*/ 	.short	0x0030


	//----- nvinfo : EIATTR_PARAM_CBANK
	.align		4
        /*00a8*/ 	.byte	0x04, 0x0a
        /*00aa*/ 	.short	(.L_51 - .L_50)
	.align		4
.L_50:
        /*00ac*/ 	.word	index@(.nv.constant0.nfs_coalesced_columns_kernel)
        /*00b0*/ 	.short	0x0380
        /*00b2*/ 	.short	0x0030


	//----- nvinfo : EIATTR_SW_WAR
	.align		4
.L_51:
        /*00b4*/ 	.byte	0x04, 0x36
        /*00b6*/ 	.short	(.L_53 - .L_52)
.L_52:
        /*00b8*/ 	.word	0x00000008
.L_53:


//--------------------- .nv.info.nfs_persistent_ntt_kernel --------------------------
	.section	.nv.info.nfs_persistent_ntt_kernel,"",@"SHT_CUDA_INFO"
	.sectionflags	@""
	.align	4


	//----- nvinfo : EIATTR_CUDA_API_VERSION
	.align		4
        /*0000*/ 	.byte	0x04, 0x37
        /*0002*/ 	.short	(.L_55 - .L_54)
.L_54:
        /*0004*/ 	.word	0x00000082


	//----- nvinfo : EIATTR_KPARAM_INFO
	.align		4
.L_55:
        /*0008*/ 	.byte	0x04, 0x17
        /*000a*/ 	.short	(.L_57 - .L_56)
.L_56:
        /*000c*/ 	.word	0x00000000
        /*0010*/ 	.short	0x000c
        /*0012*/ 	.short	0x0048
        /*0014*/ 	.byte	0x00, 0xf0, 0x21, 0x00


	//----- nvinfo : EIATTR_KPARAM_INFO
	.align		4
.L_57:
        /*0018*/ 	.byte	0x04, 0x17
        /*001a*/ 	.short	(.L_59 - .L_58)
.L_58:
        /*001c*/ 	.word	0x00000000
        /*0020*/ 	.short	0x000b
        /*0022*/ 	.short	0x0040
        /*0024*/ 	.byte	0x00, 0xf0, 0x21, 0x00


	//----- nvinfo : EIATTR_KPARAM_INFO
	.align		4
.L_59:
        /*0028*/ 	.byte	0x04, 0x17
        /*002a*/ 	.short	(.L_61 - .L_60)
.L_60:
        /*002c*/ 	.word	0x00000000
        /*0030*/ 	.short	0x000a
        /*0032*/ 	.short	0x0038
        /*0034*/ 	.byte	0x00, 0xf5, 0x21, 0x00


	//----- nvinfo : EIATTR_KPARAM_INFO
	.align		4
.L_61:
        /*0038*/ 	.byte	0x04, 0x17
        /*003a*/ 	.short	(.L_63 - .L_62)
.L_62:
        /*003c*/ 	.word	0x00000000
        /*0040*/ 	.short	0x0009
        /*0042*/ 	.short	0x0034
        /*0044*/ 	.byte	0x00, 0xf0, 0x11, 0x00


	//----- nvinfo : EIATTR_KPARAM_INFO
	.align		4
.L_63:
        /*0048*/ 	.byte	0x04, 0x17
        /*004a*/ 	.short	(.L_65 - .L_64)
.L_64:
        /*004c*/ 	.word	0x00000000
        /*0050*/ 	.short	0x0008
        /*0052*/ 	.short	0x0030
        /*0054*/ 	.byte	0x00, 0xf0, 0x11, 0x00


	//----- nvinfo : EIATTR_KPARAM_INFO
	.align		4
.L_65:
        /*0058*/ 	.byte	0x04, 0x17
        /*005a*/ 	.short	(.L_67 - .L_66)
.L_66:
        /*005c*/ 	.word	0x00000000
        /*0060*/ 	.short	0x0007
        /*0062*/ 	.short	0x002c
        /*0064*/ 	.byte	0x00, 0xf0, 0x11, 0x00


	//----- nvinfo : EIATTR_KPARAM_INFO
	.align		4
.L_67:
        /*0068*/ 	.byte	0x04, 0x17
        /*006a*/ 	.short	(.L_69 - .L_68)
.L_68:
        /*006c*/ 	.word	0x00000000
        /*0070*/ 	.short	0x0006
        /*0072*/ 	.short	0x0028
        /*0074*/ 	.byte	0x00, 0xf0, 0x11, 0x00


	//----- nvinfo : EIATTR_KPARAM_INFO
	.align		4
.L_69:
        /*0078*/ 	.byte	0x04, 0x17
        /*007a*/ 	.short	(.L_71 - .L_70)
.L_70:
        /*007c*/ 	.word	0x00000000
        /*0080*/ 	.short	0x0005
        /*0082*/ 	.short	0x0024
        /*0084*/ 	.byte	0x00, 0xf0, 0x11, 0x00


	//----- nvinfo : EIATTR_KPARAM_INFO
	.align		4
.L_71:
        /*0088*/ 	.byte	0x04, 0x17
        /*008a*/ 	.short	(.L_73 - .L_72)
.L_72:
        /*008c*/ 	.word	0x00000000
        /*0090*/ 	.short	0x0004
        /*0092*/ 	.short	0x0020
        /*0094*/ 	.byte	0x00, 0xf0, 0x11, 0x00


	//----- nvinfo : EIATTR_KPARAM_INFO
	.align		4
.L_73:
        /*0098*/ 	.byte	0x04, 0x17
        /*009a*/ 	.short	(.L_75 - .L_74)
.L_74:
        /*009c*/ 	.word	0x00000000
        /*00a0*/ 	.short	0x0003
        /*00a2*/ 	.short	0x0018
        /*00a4*/ 	.byte	0x00, 0xf5, 0x21, 0x00


	//----- nvinfo : EIATTR_KPARAM_INFO
	.align		4
.L_75:
        /*00a8*/ 	.byte	0x04, 0x17
        /*00aa*/ 	.short	(.L_77 - .L_76)
.L_76:
        /*00ac*/ 	.word	0x00000000
        /*00b0*/ 	.short	0x0002
        /*00b2*/ 	.short	0x0010
        /*00b4*/ 	.byte	0x00, 0xf5, 0x21, 0x00


	//----- nvinfo : EIATTR_KPARAM_INFO
	.align		4
.L_77:
        /*00b8*/ 	.byte	0x04, 0x17
        /*00ba*/ 	.short	(.L_79 - .L_78)
.L_78:
        /*00bc*/ 	.word	0x00000000
        /*00c0*/ 	.short	0x0001
        /*00c2*/ 	.short	0x0008
        /*00c4*/ 	.byte	0x00, 0xf5, 0x21, 0x00


	//----- nvinfo : EIATTR_KPARAM_INFO
	.align		4
.L_79:
        /*00c8*/ 	.byte	0x04, 0x17
        /*00ca*/ 	.short	(.L_81 - .L_80)
.L_80:
        /*00cc*/ 	.word	0x00000000
        /*00d0*/ 	.short	0x0000
        /*00d2*/ 	.short	0x0000
        /*00d4*/ 	.byte	0x00, 0xf5, 0x21, 0x00


	//----- nvinfo : EIATTR_SPARSE_MMA_MASK
	.align		4
.L_81:
        /*00d8*/ 	.byte	0x03, 0x50
        /*00da*/ 	.short	0x0000


	//----- nvinfo : EIATTR_MAXREG_COUNT
	.align		4
        /*00dc*/ 	.byte	0x03, 0x1b
        /*00de*/ 	.short	0x00ff


	//----- nvinfo : EIATTR_NUM_BARRIERS
	.align		4
        /*00e0*/ 	.byte	0x02, 0x4c
        /*00e2*/ 	.byte	0x01
	.zero		1


	//----- nvinfo : EIATTR_MERCURY_ISA_VERSION
	.align		4
        /*00e4*/ 	.byte	0x03, 0x5f
        /*00e6*/ 	.short	0x0101


	//----- nvinfo : EIATTR_VRC_CTA_INIT_COUNT
	.align		4
        /*00e8*/ 	.byte	0x02, 0x4a
	.zero		1
	.zero		1


	//----- nvinfo : EIATTR_EXIT_INSTR_OFFSETS
	.align		4
        /*00ec*/ 	.byte	0x04, 0x1c
        /*00ee*/ 	.short	(.L_83 - .L_82)


	//   ....[0]....
.L_82:
        /*00f0*/ 	.word	0x000001c0


	//----- nvinfo : EIATTR_CRS_STACK_SIZE
	.align		4
.L_83:
        /*00f4*/ 	.byte	0x04, 0x1e
        /*00f6*/ 	.short	(.L_85 - .L_84)
.L_84:
        /*00f8*/ 	.word	0x00000000


	//----- nvinfo : EIATTR_CBANK_PARAM_SIZE
	.align		4
.L_85:
        /*00fc*/ 	.byte	0x03, 0x19
        /*00fe*/ 	.short	0x0050


	//----- nvinfo : EIATTR_PARAM_CBANK
	.align		4
        /*0100*/ 	.byte	0x04, 0x0a
        /*0102*/ 	.short	(.L_87 - .L_86)
	.align		4
.L_86:
        /*0104*/ 	.word	index@(.nv.constant0.nfs_persistent_ntt_kernel)
        /*0108*/ 	.short	0x0380
        /*010a*/ 	.short	0x0050


	//----- nvinfo : EIATTR_SW_WAR
	.align		4
.L_87:
        /*010c*/ 	.byte	0x04, 0x36
        /*010e*/ 	.short	(.L_89 - .L_88)
.L_88:
        /*0110*/ 	.word	0x00000008
.L_89:


//--------------------- .nv.info.nfs_fully_fused_ntt_kernel --------------------------
	.section	.nv.info.nfs_fully_fused_ntt_kernel,"",@"SHT_CUDA_INFO"
	.sectionflags	@""
	.align	4


	//----- nvinfo : EIATTR_CUDA_API_VERSION
	.align		4
        /*0000*/ 	.byte	0x04, 0x37
        /*0002*/ 	.short	(.L_91 - .L_90)
.L_90:
        /*0004*/ 	.word	0x00000082


	//----- nvinfo : EIATTR_KPARAM_INFO
	.align		4
.L_91:
        /*0008*/ 	.byte	0x04, 0x17
        /*000a*/ 	.short	(.L_93 - .L_92)
.L_92:
        /*000c*/ 	.word	0x00000000
        /*0010*/ 	.short	0x000a
        /*0012*/ 	.short	0x0040
        /*0014*/ 	.byte	0x00, 0xf0, 0x21, 0x00


	//----- nvinfo : EIATTR_KPARAM_INFO
	.align		4
.L_93:
        /*0018*/ 	.byte	0x04, 0x17
        /*001a*/ 	.short	(.L_95 - .L_94)
.L_94:
        /*001c*/ 	.word	0x00000000
        /*0020*/ 	.short	0x0009
        /*0022*/ 	.short	0x0038
        /*0024*/ 	.byte	0x00, 0xf0, 0x21, 0x00


	//----- nvinfo : EIATTR_KPARAM_INFO
	.align		4
.L_95:
        /*0028*/ 	.byte	0x04, 0x17
        /*002a*/ 	.short	(.L_97 - .L_96)
.L_96:
        /*002c*/ 	.word	0x00000000
        /*0030*/ 	.short	0x0008
        /*0032*/ 	.short	0x0030
        /*0034*/ 	.byte	0x00, 0xf0, 0x11, 0x00


	//----- nvinfo : EIATTR_KPARAM_INFO
	.align		4
.L_97:
        /*0038*/ 	.byte	0x04, 0x17
        /*003a*/ 	.short	(.L_99 - .L_98)
.L_98:
        /*003c*/ 	.word	0x00000000
        /*0040*/ 	.short	0x0007
        /*0042*/ 	.short	0x002c
        /*0044*/ 	.byte	0x00, 0xf0, 0x11, 0x00


	//----- nvinfo : EIATTR_KPARAM_INFO
	.align		4
.L_99:
        /*0048*/ 	.byte	0x04, 0x17
        /*004a*/ 	.short	(.L_101 - .L_100)
.L_100:
        /*004c*/ 	.word	0x00000000
        /*0050*/ 	.short	0x0006
        /*0052*/ 	.short	0x0028
        /*0054*/ 	.byte	0x00, 0xf0, 0x11, 0x00


	//----- nvinfo : EIATTR_KPARAM_INFO
	.align		4
.L_101:
        /*0058*/ 	.byte	0x04, 0x17
        /*005a*/ 	.short	(.L_103 - .L_102)
.L_102:
        /*005c*/ 	.word	0x00000000
        /*0060*/ 	.short	0x0005
        /*0062*/ 	.short	0x0024
        /*0064*/ 	.byte	0x00, 0xf0, 0x11, 0x00


	//----- nvinfo : EIATTR_KPARAM_INFO
	.align		4
.L_103:
        /*0068*/ 	.byte	0x04, 0x17
        /*006a*/ 	.short	(.L_105 - .L_104)
.L_104:
        /*006c*/ 	.word	0x00000000
        /*0070*/ 	.short	0x0004
        /*0072*/ 	.short	0x0020
        /*0074*/ 	.byte	0x00, 0xf0, 0x11, 0x00


	//----- nvinfo : EIATTR_KPARAM_INFO
	.align		4
.L_105:
        /*0078*/ 	.byte	0x04, 0x17
        /*007a*/ 	.short	(.L_107 - .L_106)
.L_106:
        /*007c*/ 	.word	0x00000000
        /*0080*/ 	.short	0x0003
        /*0082*/ 	.short	0x0018
        /*0084*/ 	.byte	0x00, 0xf5, 0x21, 0x00


	//----- nvinfo : EIATTR_KPARAM_INFO
	.align		4
.L_107:
        /*0088*/ 	.byte	0x04, 0x17
        /*008a*/ 	.short	(.L_109 - .L_108)
.L_108:
        /*008c*/ 	.word	0x00000000
        /*0090*/ 	.short	0x0002
        /*0092*/ 	.short	0x0010
        /*0094*/ 	.byte	0x00, 0xf5, 0x21, 0x00


	//----- nvinfo : EIATTR_KPARAM_INFO
	.align		4
.L_109:
        /*0098*/ 	.byte	0x04, 0x17
        /*009a*/ 	.short	(.L_111 - .L_110)
.L_110:
        /*009c*/ 	.word	0x00000000
        /*00a0*/ 	.short	0x0001
        /*00a2*/ 	.short	0x0008
        /*00a4*/ 	.byte	0x00, 0xf5, 0x21, 0x00


	//----- nvinfo : EIATTR_KPARAM_INFO
	.align		4
.L_111:
        /*00a8*/ 	.byte	0x04, 0x17
        /*00aa*/ 	.short	(.L_113 - .L_112)
.L_112:
        /*00ac*/ 	.word	0x00000000
        /*00b0*/ 	.short	0x0000
        /*00b2*/ 	.short	0x0000
        /*00b4*/ 	.byte	0x00, 0xf5, 0x21, 0x00


	//----- nvinfo : EIATTR_SPARSE_MMA_MASK
	.align		4
.L_113:
        /*00b8*/ 	.byte	0x03, 0x50
        /*00ba*/ 	.short	0x0000


	//----- nvinfo : EIATTR_MAXREG_COUNT
	.align		4
        /*00bc*/ 	.byte	0x03, 0x1b
        /*00be*/ 	.short	0x00ff


	//----- nvinfo : EIATTR_NUM_BARRIERS
	.align		4
        /*00c0*/ 	.byte	0x02, 0x4c
        /*00c2*/ 	.byte	0x01
	.zero		1


	//----- nvinfo : EIATTR_MERCURY_ISA_VERSION
	.align		4
        /*00c4*/ 	.byte	0x03, 0x5f
        /*00c6*/ 	.short	0x0101


	//----- nvinfo : EIATTR_COOP_GROUP_MASK_REGIDS
	.align		4
        /*00c8*/ 	.byte	0x04, 0x29
        /*00ca*/ 	.short	(.L_115 - .L_114)


	//   ....[0]....
.L_114:
        /*00cc*/ 	.word	0xffffffff


	//   ....[1]....
        /*00d0*/ 	.word	0xffffffff


	//   ....[2]....
        /*00d4*/ 	.word	0xffffffff


	//   ....[3]....
        /*00d8*/ 	.word	0xffffffff


	//   ....[4]....
        /*00dc*/ 	.word	0xffffffff


	//   ....[5]....
        /*00e0*/ 	.word	0xffffffff


	//   ....[6]....
        /*00e4*/ 	.word	0x05000010


	//   ....[7]....
        /*00e8*/ 	.word	0x05000010


	//   ....[8]....
        /*00ec*/ 	.word	0x05000010


	//   ....[9]....
        /*00f0*/ 	.word	0x05000010


	//   ....[10]....
        /*00f4*/ 	.word	0x05000010


	//   ....[11]....
        /*00f8*/ 	.word	0x05000010


	//----- nvinfo : EIATTR_COOP_GROUP_INSTR_OFFSETS
	.align		4
.L_115:
        /*00fc*/ 	.byte	0x04, 0x28
        /*00fe*/ 	.short	(.L_117 - .L_116)


	//   ....[0]....
.L_116:
        /*0100*/ 	.word	0x00000ad0


	//   ....[1]....
        /*0104*/ 	.word	0x00000ae0


	//   ....[2]....
        /*0108*/ 	.word	0x000011f0


	//   ....[3]....
        /*010c*/ 	.word	0x00001200


	//   ....[4]....
        /*0110*/ 	.word	0x000018a0


	//   ....[5]....
        /*0114*/ 	.word	0x000018b0


	//   ....[6]....
        /*0118*/ 	.word	0x00002010


	//   ....[7]....
        /*011c*/ 	.word	0x00002090


	//   ....[8]....
        /*0120*/ 	.word	0x00002120


	//   ....[9]....
        /*0124*/ 	.word	0x000021a0


	//   ....[10]....
        /*0128*/ 	.word	0x00002220


	//   ....[11]....
        /*012c*/ 	.word	0x000022a0


	//----- nvinfo : EIATTR_VRC_CTA_INIT_COUNT
	.align		4
.L_117:
        /*0130*/ 	.byte	0x02, 0x4a
	.zero		1
	.zero		1


	//----- nvinfo : EIATTR_EXIT_INSTR_OFFSETS
	.align		4
        /*0134*/ 	.byte	0x04, 0x1c
        /*0136*/ 	.short	(.L_119 - .L_118)


	//   ....[0]....
.L_118:
        /*0138*/ 	.word	0x00001f00


	//   ....[1]....
        /*013c*/ 	.word	0x00001fb0


	//----- nvinfo : EIATTR_CRS_STACK_SIZE
	.align		4
.L_119:
        /*0140*/ 	.byte	0x04, 0x1e
        /*0142*/ 	.short	(.L_121 - .L_120)
.L_120:
        /*0144*/ 	.word	0x00000000


	//----- nvinfo : EIATTR_CBANK_PARAM_SIZE
	.align		4
.L_121:
        /*0148*/ 	.byte	0x03, 0x19
        /*014a*/ 	.short	0x0048


	//----- nvinfo : EIATTR_PARAM_CBANK
	.align		4
        /*014c*/ 	.byte	0x04, 0x0a
        /*014e*/ 	.short	(.L_123 - .L_122)
	.align		4
.L_122:
        /*0150*/ 	.word	index@(.nv.constant0.nfs_fully_fused_ntt_kernel)
        /*0154*/ 	.short	0x0380
        /*0156*/ 	.short	0x0048


	//----- nvinfo : EIATTR_SW_WAR
	.align		4
.L_123:
        /*0158*/ 	.byte	0x04, 0x36
        /*015a*/ 	.short	(.L_125 - .L_124)
.L_124:
        /*015c*/ 	.word	0x00000008
.L_125:


//--------------------- .nv.info.nfs_fused_rows_transpose_kernel --------------------------
	.section	.nv.info.nfs_fused_rows_transpose_kernel,"",@"SHT_CUDA_INFO"
	.sectionflags	@""
	.align	4


	//----- nvinfo : EIATTR_CUDA_API_VERSION
	.align		4
        /*0000*/ 	.byte	0x04, 0x37
        /*0002*/ 	.short	(.L_127 - .L_126)
.L_126:
        /*0004*/ 	.word	0x00000082


	//----- nvinfo : EIATTR_KPARAM_INFO
	.align		4
.L_127:
        /*0008*/ 	.byte	0x04, 0x17
        /*000a*/ 	.short	(.L_129 - .L_128)
.L_128:
        /*000c*/ 	.word	0x00000000
        /*0010*/ 	.short	0x0008
        /*0012*/ 	.short	0x0038
        /*0014*/ 	.byte	0x00, 0xf0, 0x05, 0x00


	//----- nvinfo : EIATTR_KPARAM_INFO
	.align		4
.L_129:
        /*0018*/ 	.byte	0x04, 0x17
        /*001a*/ 	.short	(.L_131 - .L_130)
.L_130:
        /*001c*/ 	.word	0x00000000
        /*0020*/ 	.short	0x0007
        /*0022*/ 	.short	0x0030
        /*0024*/ 	.byte	0x00, 0xf0, 0x21, 0x00


	//----- nvinfo : EIATTR_KPARAM_INFO
	.align		4
.L_131:
        /*0028*/ 	.byte	0x04, 0x17
        /*002a*/ 	.short	(.L_133 - .L_132)
.L_132:
        /*002c*/ 	.word	0x00000000
        /*0030*/ 	.short	0x0006
        /*0032*/ 	.short	0x0028
        /*0034*/ 	.byte	0x00, 0xf0, 0x21, 0x00


	//----- nvinfo : EIATTR_KPARAM_INFO
	.align		4
.L_133:
        /*0038*/ 	.byte	0x04, 0x17
        /*003a*/ 	.short	(.L_135 - .L_134)
.L_134:
        /*003c*/ 	.word	0x00000000
        /*0040*/ 	.short	0x0005
        /*0042*/ 	.short	0x0020
        /*0044*/ 	.byte	0x00, 0xf0, 0x11, 0x00


	//----- nvinfo : EIATTR_KPARAM_INFO
	.align		4
.L_135:
        /*0048*/ 	.byte	0x04, 0x17
        /*004a*/ 	.short	(.L_137 - .L_136)
.L_136:
        /*004c*/ 	.word	0x00000000
        /*0050*/ 	.short	0x0004
        /*0052*/ 	.short	0x001c
        /*0054*/ 	.byte	0x00, 0xf0, 0x11, 0x00


	//----- nvinfo : EIATTR_KPARAM_INFO
	.align		4
.L_137:
        /*0058*/ 	.byte	0x04, 0x17
        /*005a*/ 	.short	(.L_139 - .L_138)
.L_138:
        /*005c*/ 	.word	0x00000000
        /*0060*/ 	.short	0x0003
        /*0062*/ 	.short	0x0018
        /*0064*/ 	.byte	0x00, 0xf0, 0x11, 0x00


	//----- nvinfo : EIATTR_KPARAM_INFO
	.align		4
.L_139:
        /*0068*/ 	.byte	0x04, 0x17
        /*006a*/ 	.short	(.L_141 - .L_140)
.L_140:
        /*006c*/ 	.word	0x00000000
        /*0070*/ 	.short	0x0002
        /*0072*/ 	.short	0x0010
        /*0074*/ 	.byte	0x00, 0xf5, 0x21, 0x00


	//----- nvinfo : EIATTR_KPARAM_INFO
	.align		4
.L_141:
        /*0078*/ 	.byte	0x04, 0x17
        /*007a*/ 	.short	(.L_143 - .L_142)
.L_142:
        /*007c*/ 	.word	0x00000000
        /*0080*/ 	.short	0x0001
        /*0082*/ 	.short	0x0008
        /*0084*/ 	.byte	0x00, 0xf5, 0x21, 0x00


	//----- nvinfo : EIATTR_KPARAM_INFO
	.align		4
.L_143:
        /*0088*/ 	.byte	0x04, 0x17
        /*008a*/ 	.short	(.L_145 - .L_144)
.L_144:
        /*008c*/ 	.word	0x00000000
        /*0090*/ 	.short	0x0000
        /*0092*/ 	.short	0x0000
        /*0094*/ 	.byte	0x00, 0xf5, 0x21, 0x00


	//----- nvinfo : EIATTR_SPARSE_MMA_MASK
	.align		4
.L_145:
        /*0098*/ 	.byte	0x03, 0x50
        /*009a*/ 	.short	0x0000


	//----- nvinfo : EIATTR_MAXREG_COUNT
	.align		4
        /*009c*/ 	.byte	0x03, 0x1b
        /*009e*/ 	.short	0x00ff


	//----- nvinfo : EIATTR_NUM_BARRIERS
	.align		4
        /*00a0*/ 	.byte	0x02, 0x4c
        /*00a2*/ 	.byte	0x01
	.zero		1


	//----- nvinfo : EIATTR_MERCURY_ISA_VERSION
	.align		4
        /*00a4*/ 	.byte	0x03, 0x5f
        /*00a6*/ 	.short	0x0101


	//----- nvinfo : EIATTR_COOP_GROUP_MASK_REGIDS
	.align		4
        /*00a8*/ 	.byte	0x04, 0x29
        /*00aa*/ 	.short	(.L_147 - .L_146)


	//   ....[0]....
.L_146:
        /*00ac*/ 	.word	0xffffffff


	//   ....[1]....
        /*00b0*/ 	.word	0xffffffff


	//   ....[2]....
        /*00b4*/ 	.word	0xffffffff


	//   ....[3]....
        /*00b8*/ 	.word	0xffffffff


	//   ....[4]....
        /*00bc*/ 	.word	0xffffffff


	//   ....[5]....
        /*00c0*/ 	.word	0xffffffff


	//   ....[6]....
        /*00c4*/ 	.word	0x05000012


	//   ....[7]....
        /*00c8*/ 	.word	0x05000012


	//   ....[8]....
        /*00cc*/ 	.word	0x05000012


	//   ....[9]....
        /*00d0*/ 	.word	0x05000012


	//   ....[10]....
        /*00d4*/ 	.word	0x05000012


	//   ....[11]....
        /*00d8*/ 	.word	0x05000012


	//----- nvinfo : EIATTR_COOP_GROUP_INSTR_OFFSETS
	.align		4
.L_147:
        /*00dc*/ 	.byte	0x04, 0x28
        /*00de*/ 	.short	(.L_149 - .L_148)


	//   ....[0]....
.L_148:
        /*00e0*/ 	.word	0x000023f0


	//   ....[1]....
        /*00e4*/ 	.word	0x00002400


	//   ....[2]....
        /*00e8*/ 	.word	0x00002b30


	//   ....[3]....
        /*00ec*/ 	.word	0x00002b40


	//   ....[4]....
        /*00f0*/ 	.word	0x00003250


	//   ....[5]....
        /*00f4*/ 	.word	0x00003260


	//   ....[6]....
        /*00f8*/ 	.word	0x00003ab0


	//   ....[7]....
        /*00fc*/ 	.word	0x00003b00


	//   ....[8]....
        /*0100*/ 	.word	0x00003b90


	//   ....[9]....
        /*0104*/ 	.word	0x00003c10


	//   ....[10]....
        /*0108*/ 	.word	0x00003ca0


	//   ....[11]....
        /*010c*/ 	.word	0x00003d20


	//----- nvinfo : EIATTR_VRC_CTA_INIT_COUNT
	.align		4
.L_149:
        /*0110*/ 	.byte	0x02, 0x4a
	.zero		1
	.zero		1


	//----- nvinfo : EIATTR_EXIT_INSTR_OFFSETS
	.align		4
        /*0114*/ 	.byte	0x04, 0x1c
        /*0116*/ 	.short	(.L_151 - .L_150)


	//   ....[0]....
.L_150:
        /*0118*/ 	.word	0x00000040


	//   ....[1]....
        /*011c*/ 	.word	0x00003880


	//   ....[2]....
        /*0120*/ 	.word	0x00003970


	//   ....[3]....
        /*0124*/ 	.word	0x000039a0


	//   ....[4]....
        /*0128*/ 	.word	0x00003a60


	//----- nvinfo : EIATTR_CRS_STACK_SIZE
	.align		4
.L_151:
        /*012c*/ 	.byte	0x04, 0x1e
        /*012e*/ 	.short	(.L_153 - .L_152)
.L_152:
        /*0130*/ 	.word	0x00000000


	//----- nvinfo : EIATTR_CBANK_PARAM_SIZE
	.align		4
.L_153:
        /*0134*/ 	.byte	0x03, 0x19
        /*0136*/ 	.short	0x0039


	//----- nvinfo : EIATTR_PARAM_CBANK
	.align		4
        /*0138*/ 	.byte	0x04, 0x0a
        /*013a*/ 	.short	(.L_155 - .L_154)
	.align		4
.L_154:
        /*013c*/ 	.word	index@(.nv.constant0.nfs_fused_rows_transpose_kernel)
        /*0140*/ 	.short	0x0380
        /*0142*/ 	.short	0x0039


	//----- nvinfo : EIATTR_SW_WAR
	.align		4
.L_155:
        /*0144*/ 	.byte	0x04, 0x36
        /*0146*/ 	.short	(.L_157 - .L_156)
.L_156:
        /*0148*/ 	.word	0x00000008
.L_157:


//--------------------- .nv.info.nfs_fused_columns_twiddle_kernel --------------------------
	.section	.nv.info.nfs_fused_columns_twiddle_kernel,"",@"SHT_CUDA_INFO"
	.sectionflags	@""
	.align	4


	//----- nvinfo : EIATTR_CUDA_API_VERSION
	.align		4
        /*0000*/ 	.byte	0x04, 0x37
        /*0002*/ 	.short	(.L_159 - .L_158)
.L_158:
        /*0004*/ 	.word	0x00000082


	//----- nvinfo : EIATTR_KPARAM_INFO
	.align		4
.L_159:
        /*0008*/ 	.byte	0x04, 0x17
        /*000a*/ 	.short	(.L_161 - .L_160)
.L_160:
        /*000c*/ 	.word	0x00000000
        /*0010*/ 	.short	0x0007
        /*0012*/ 	.short	0x0030
        /*0014*/ 	.byte	0x00, 0xf0, 0x21, 0x00


	//----- nvinfo : EIATTR_KPARAM_INFO
	.align		4
.L_161:
        /*0018*/ 	.byte	0x04, 0x17
        /*001a*/ 	.short	(.L_163 - .L_162)
.L_162:
        /*001c*/ 	.word	0x00000000
        /*0020*/ 	.short	0x0006
        /*0022*/ 	.short	0x0028
        /*0024*/ 	.byte	0x00, 0xf0, 0x21, 0x00


	//----- nvinfo : EIATTR_KPARAM_INFO
	.align		4
.L_163:
        /*0028*/ 	.byte	0x04, 0x17
        /*002a*/ 	.short	(.L_165 - .L_164)
.L_164:
        /*002c*/ 	.word	0x00000000
        /*0030*/ 	.short	0x0005
        /*0032*/ 	.short	0x0020
        /*0034*/ 	.byte	0x00, 0xf0, 0x11, 0x00


	//----- nvinfo : EIATTR_KPARAM_INFO
	.align		4
.L_165:
        /*0038*/ 	.byte	0x04, 0x17
        /*003a*/ 	.short	(.L_167 - .L_166)
.L_166:
        /*003c*/ 	.word	0x00000000
        /*0040*/ 	.short	0x0004
        /*0042*/ 	.short	0x001c
        /*0044*/ 	.byte	0x00, 0xf0, 0x11, 0x00


	//----- nvinfo : EIATTR_KPARAM_INFO
	.align		4
.L_167:
        /*0048*/ 	.byte	0x04, 0x17
        /*004a*/ 	.short	(.L_169 - .L_168)
.L_168:
        /*004c*/ 	.word	0x00000000
        /*0050*/ 	.short	0x0003
        /*0052*/ 	.short	0x0018
        /*0054*/ 	.byte	0x00, 0xf0, 0x11, 0x00


	//----- nvinfo : EIATTR_KPARAM_INFO
	.align		4
.L_169:
        /*0058*/ 	.byte	0x04, 0x17
        /*005a*/ 	.short	(.L_171 - .L_170)
.L_170:
        /*005c*/ 	.word	0x00000000
        /*0060*/ 	.short	0x0002
        /*0062*/ 	.short	0x0010
        /*0064*/ 	.byte	0x00, 0xf5, 0x21, 0x00


	//----- nvinfo : EIATTR_KPARAM_INFO
	.align		4
.L_171:
        /*0068*/ 	.byte	0x04, 0x17
        /*006a*/ 	.short	(.L_173 - .L_172)
.L_172:
        /*006c*/ 	.word	0x00000000
        /*0070*/ 	.short	0x0001
        /*0072*/ 	.short	0x0008
        /*0074*/ 	.byte	0x00, 0xf5, 0x21, 0x00


	//----- nvinfo : EIATTR_KPARAM_INFO
	.align		4
.L_173:
        /*0078*/ 	.byte	0x04, 0x17
        /*007a*/ 	.short	(.L_175 - .L_174)
.L_174:
        /*007c*/ 	.word	0x00000000
        /*0080*/ 	.short	0x0000
        /*0082*/ 	.short	0x0000
        /*0084*/ 	.byte	0x00, 0xf5, 0x21, 0x00


	//----- nvinfo : EIATTR_SPARSE_MMA_MASK
	.align		4
.L_175:
        /*0088*/ 	.byte	0x03, 0x50
        /*008a*/ 	.short	0x0000


	//----- nvinfo : EIATTR_MAXREG_COUNT
	.align		4
        /*008c*/ 	.byte	0x03, 0x1b
        /*008e*/ 	.short	0x00ff


	//----- nvinfo : EIATTR_NUM_BARRIERS
	.align		4
        /*0090*/ 	.byte	0x02, 0x4c
        /*0092*/ 	.byte	0x01
	.zero		1


	//----- nvinfo : EIATTR_MERCURY_ISA_VERSION
	.align		4
        /*0094*/ 	.byte	0x03, 0x5f
        /*0096*/ 	.short	0x0101


	//----- nvinfo : EIATTR_COOP_GROUP_MASK_REGIDS
	.align		4
        /*0098*/ 	.byte	0x04, 0x29
        /*009a*/ 	.short	(.L_177 - .L_176)


	//   ....[0]....
.L_176:
        /*009c*/ 	.word	0xffffffff


	//   ....[1]....
        /*00a0*/ 	.word	0xffffffff


	//   ....[2]....
        /*00a4*/ 	.word	0xffffffff


	//   ....[3]....
        /*00a8*/ 	.word	0xffffffff


	//   ....[4]....
        /*00ac*/ 	.word	0xffffffff


	//   ....[5]....
        /*00b0*/ 	.word	0xffffffff


	//   ....[6]....
        /*00b4*/ 	.word	0x05000012


	//   ....[7]....
        /*00b8*/ 	.word	0x05000012


	//   ....[8]....
        /*00bc*/ 	.word	0x05000012


	//   ....[9]....
        /*00c0*/ 	.word	0x05000012


	//   ....[10]....
        /*00c4*/ 	.word	0x05000012


	//   ....[11]....
        /*00c8*/ 	.word	0x05000012


	//----- nvinfo : EIATTR_COOP_GROUP_INSTR_OFFSETS
	.align		4
.L_177:
        /*00cc*/ 	.byte	0x04, 0x28
        /*00ce*/ 	.short	(.L_179 - .L_178)


	//   ....[0]....
.L_178:
        /*00d0*/ 	.word	0x000023d0


	//   ....[1]....
        /*00d4*/ 	.word	0x000023e0


	//   ....[2]....
        /*00d8*/ 	.word	0x00002b10


	//   ....[3]....
        /*00dc*/ 	.word	0x00002b20


	//   ....[4]....
        /*00e0*/ 	.word	0x00003230


	//   ....[5]....
        /*00e4*/ 	.word	0x00003240


	//   ....[6]....
        /*00e8*/ 	.word	0x00003be0


	//   ....[7]....
        /*00ec*/ 	.word	0x00003c30


	//   ....[8]....
        /*00f0*/ 	.word	0x00003cd0


	//   ....[9]....
        /*00f4*/ 	.word	0x00003d60


	//   ....[10]....
        /*00f8*/ 	.word	0x00003e00


	//   ....[11]....
        /*00fc*/ 	.word	0x00003e90


	//----- nvinfo : EIATTR_VRC_CTA_INIT_COUNT
	.align		4
.L_179:
        /*0100*/ 	.byte	0x02, 0x4a
	.zero		1
	.zero		1


	//----- nvinfo : EIATTR_EXIT_INSTR_OFFSETS
	.align		4
        /*0104*/ 	.byte	0x04, 0x1c
        /*0106*/ 	.short	(.L_181 - .L_180)


	//   ....[0]....
.L_180:
        /*0108*/ 	.word	0x00000040


	//   ....[1]....
        /*010c*/ 	.word	0x00003820


	//   ....[2]....
        /*0110*/ 	.word	0x00003b80


	//----- nvinfo : EIATTR_CRS_STACK_SIZE
	.align		4
.L_181:
        /*0114*/ 	.byte	0x04, 0x1e
        /*0116*/ 	.short	(.L_183 - .L_182)
.L_182:
        /*0118*/ 	.word	0x00000000


	//----- nvinfo : EIATTR_CBANK_PARAM_SIZE
	.align		4
.L_183:
        /*011c*/ 	.byte	0x03, 0x19
        /*011e*/ 	.short	0x0038


	//----- nvinfo : EIATTR_PARAM_CBANK
	.align		4
        /*0120*/ 	.byte	0x04, 0x0a
        /*0122*/ 	.short	(.L_185 - .L_184)
	.align		4
.L_184:
        /*0124*/ 	.word	index@(.nv.constant0.nfs_fused_columns_twiddle_kernel)
        /*0128*/ 	.short	0x0380
        /*012a*/ 	.short	0x0038


	//----- nvinfo : EIATTR_SW_WAR
	.align		4
.L_185:
        /*012c*/ 	.byte	0x04, 0x36
        /*012e*/ 	.short	(.L_187 - .L_186)
.L_186:
        /*0130*/ 	.word	0x00000008
.L_187:


//--------------------- .nv.callgraph             --------------------------
	.section	.nv.callgraph,"",@"SHT_CUDA_CALLGRAPH"
	.align	4
	.sectionentsize	8
	.align		4
        /*0000*/ 	.word	0x00000000
	.align		4
        /*0004*/ 	.word	0xffffffff
	.align		4
        /*0008*/ 	.word	0x00000000
	.align		4
        /*000c*/ 	.word	0xfffffffe
	.align		4
        /*0010*/ 	.word	0x00000000
	.align		4
        /*0014*/ 	.word	0xfffffffd
	.align		4
        /*0018*/ 	.word	0x00000000
	.align		4
        /*001c*/ 	.word	0xfffffffc


//--------------------- .text.nfs_coalesced_columns_kernel --------------------------
	.section	.text.nfs_coalesced_columns_kernel,"ax",@progbits
	.align	128
        .global         nfs_coalesced_columns_kernel
        .type           nfs_coalesced_columns_kernel,@function
        .size           nfs_coalesced_columns_kernel,(.L_x_161 - nfs_coalesced_columns_kernel)
        .other          nfs_coalesced_columns_kernel,@"STO_CUDA_ENTRY STV_DEFAULT"
nfs_coalesced_columns_kernel:
.text.nfs_coalesced_columns_kernel:
[----:B------:R-:W-:Y:S08]  /*0000*/  LDC R1, c[0x0][0x37c] ;  /* 0x0000df00ff017b82 */ /* 0x000ff00000000800 */
[----:B------:R-:W0:Y:S08]  /*0010*/  S2UR UR5, SR_CTAID.X ;  /* 0x00000000000579c3 */ /* 0x000e300000002500 */
[----:B------:R-:W1:Y:S01]  /*0020*/  LDC R4, c[0x0][0x390] ;  /* 0x0000e400ff047b82 */ /* 0x000e620000000800 */
[----:B0-----:R-:W-:-:S06]  /*0030*/  USHF.L.U32 UR5, UR5, 0x5, URZ ;  /* 0x0000000505057899 */ /* 0x001fcc00080006ff */
[----:B-1----:R-:W-:-:S13]  /*0040*/  ISETP.LE.U32.AND P0, PT, R4, UR5, PT ;  /* 0x0000000504007c0c */ /* 0x002fda000bf03070 */
[----:B------:R-:W-:Y:S05]  /*0050*/  @P0 EXIT ;  /* 0x000000000000094d */ /* 0x000fea0003800000 */
[----:B------:R-:W0:Y:S01]  /*0060*/  S2R R0, SR_TID.X ;  /* 0x0000000000007919 */ /* 0x000e220000002100 */
[----:B------:R-:W-:Y:S01]  /*0070*/  IMAD R3, RZ, RZ, -UR5 ;  /* 0x80000005ff037e24 */ /* 0x000fe2000f8e02ff */
[----:B------:R-:W1:Y:S01]  /*0080*/  LDCU UR11, c[0x0][0x394] ;  /* 0x00007280ff0b77ac */ /* 0x000e620008000800 */
[----:B------:R-:W-:Y:S03]  /*0090*/  BSSY.RECONVERGENT B0, `(.L_x_0) ;  /* 0x000002c000007945 */ /* 0x000fe60003800200 */
[----:B------:R-:W-:Y:S01]  /*00a0*/  VIADDMNMX.U32 R3, R3, R4, 0x20, PT ;  /* 0x0000002003037446 */ /* 0x000fe20003800004 */
[----:B------:R-:W2:Y:S03]  /*00b0*/  LDCU.64 UR12, c[0x0][0x358] ;  /* 0x00006b00ff0c77ac */ /* 0x000ea60008000a00 */
[----:B------:R-:W-:-:S13]  /*00c0*/  R2UR UR8, R3 ;  /* 0x00000000030872ca */ /* 0x000fda00000e0000 */
[----:B-1----:R-:W-:-:S06]  /*00d0*/  UIMAD UR9, UR8, UR11, URZ ;  /* 0x0000000b080972a4 */ /* 0x002fcc000f8e02ff */
[----:B0-----:R-:W-:-:S13]  /*00e0*/  ISETP.GE.U32.AND P0, PT, R0, UR9, PT ;  /* 0x0000000900007c0c */ /* 0x001fda000bf06070 */
[----:B--2---:R-:W-:Y:S05]  /*00f0*/  @P0 BRA `(.L_x_1) ;  /* 0x0000000000940947 */ /* 0x004fea0003800000 */
[----:B------:R-:W0:Y:S01]  /*0100*/  I2F.U32.RP R8, UR8 ;  /* 0x0000000800087d06 */ /* 0x000e220008209000 */
[----:B------:R-:W1:Y:S01]  /*0110*/  S2R R10, SR_CgaCtaId ;  /* 0x00000000000a7919 */ /* 0x000e620000008800 */
[----:B------:R-:W2:Y:S01]  /*0120*/  LDC R5, c[0x0][0x360] ;  /* 0x0000d800ff057b82 */ /* 0x000ea20000000800 */
[----:B------:R-:W-:Y:S01]  /*0130*/  IMAD R11, RZ, RZ, -UR8 ;  /* 0x80000008ff0b7e24 */ /* 0x000fe2000f8e02ff */
[----:B------:R-:W-:Y:S02]  /*0140*/  MOV R9, 0x400 ;  /* 0x0000040000097802 */ /* 0x000fe40000000f00 */
[----:B------:R-:W-:-:S04]  /*0150*/  ISETP.NE.U32.AND P2, PT, RZ, UR8, PT ;  /* 0x00000008ff007c0c */ /* 0x000fc8000bf45070 */
[----:B------:R-:W3:Y:S01]  /*0160*/  LDC.64 R2, c[0x0][0x380] ;  /* 0x0000e000ff027b82 */ /* 0x000ee20000000a00 */
[----:B0-----:R-:W0:Y:S02]  /*0170*/  MUFU.RCP R8, R8 ;  /* 0x0000000800087308 */ /* 0x001e240000001000 */
[----:B0-----:R-:W-:Y:S01]  /*0180*/  VIADD R6, R8, 0xffffffe ;  /* 0x0ffffffe08067836 */ /* 0x001fe20000000000 */
[----:B-1----:R-:W-:Y:S01]  /*0190*/  LEA R15, R10, R9, 0x18 ;  /* 0x000000090a0f7211 */ /* 0x002fe200078ec0ff */
[----:B------:R-:W-:-:S04]  /*01a0*/  IMAD.MOV.U32 R8, RZ, RZ, R0 ;  /* 0x000000ffff087224 */ /* 0x000fc800078e0000 */
[----:B------:R0:W1:Y:S02]  /*01b0*/  F2I.FTZ.U32.TRUNC.NTZ R7, R6 ;  /* 0x0000000600077305 */ /* 0x000064000021f000 */
[----:B0-----:R-:W-:Y:S02]  /*01c0*/  HFMA2 R6, -RZ, RZ, 0, 0 ;  /* 0x00000000ff067431 */ /* 0x001fe400000001ff */
[----:B-1----:R-:W-:-:S04]  /*01d0*/  IMAD R11, R11, R7, RZ ;  /* 0x000000070b0b7224 */ /* 0x002fc800078e02ff */
[----:B------:R-:W-:Y:S01]  /*01e0*/  IMAD.HI.U32 R9, R7, R11, R6 ;  /* 0x0000000b07097227 */ /* 0x000fe200078e0006 */
[----:B--23--:R-:W-:-:S07]  /*01f0*/  LOP3.LUT R11, RZ, UR8, RZ, 0x33, !PT ;  /* 0x00000008ff0b7c12 */ /* 0x00cfce000f8e33ff */
.L_x_2:
[----:B0-----:R-:W-:-:S04]  /*0200*/  IMAD.HI.U32 R6, R9, R8, RZ ;  /* 0x0000000809067227 */ /* 0x001fc800078e00ff */
[----:B------:R-:W-:-:S04]  /*0210*/  IMAD.MOV R7, RZ, RZ, -R6 ;  /* 0x000000ffff077224 */ /* 0x000fc800078e0a06 */
[----:B------:R-:W-:-:S05]  /*0220*/  IMAD R7, R7, UR8, R8 ;  /* 0x0000000807077c24 */ /* 0x000fca000f8e0208 */
[----:B------:R-:W-:-:S13]  /*0230*/  ISETP.GE.U32.AND P0, PT, R7, UR8, PT ;  /* 0x0000000807007c0c */ /* 0x000fda000bf06070 */
[----:B------:R-:W-:Y:S01]  /*0240*/  @P0 VIADD R7, R7, -UR8 ;  /* 0x8000000807070c36 */ /* 0x000fe20008000000 */
[----:B------:R-:W-:-:S04]  /*0250*/  @P0 IADD3 R6, PT, PT, R6, 0x1, RZ ;  /* 0x0000000106060810 */ /* 0x000fc80007ffe0ff */
[----:B------:R-:W-:-:S13]  /*0260*/  ISETP.GE.U32.AND P1, PT, R7, UR8, PT ;  /* 0x0000000807007c0c */ /* 0x000fda000bf26070 */
[----:B------:R-:W-:-:S05]  /*0270*/  @P1 VIADD R6, R6, 0x1 ;  /* 0x0000000106061836 */ /* 0x000fca0000000000 */
[----:B------:R-:W-:-:S05]  /*0280*/  SEL R13, R11, R6, !P2 ;  /* 0x000000060b0d7207 */ /* 0x000fca0005000000 */
[----:B------:R-:W-:-:S04]  /*0290*/  IMAD.MOV R7, RZ, RZ, -R13 ;  /* 0x000000ffff077224 */ /* 0x000fc800078e0a0d */
[----:B------:R-:W-:-:S04]  /*02a0*/  IMAD R10, R7, UR8, R8 ;  /* 0x00000008070a7c24 */ /* 0x000fc8000f8e0208 */
[----:B------:R-:W-:-:S04]  /*02b0*/  VIADD R6, R10, UR5 ;  /* 0x000000050a067c36 */ /* 0x000fc80008000000 */
[----:B------:R-:W-:-:S04]  /*02c0*/  IMAD R7, R13, R4, R6 ;  /* 0x000000040d077224 */ /* 0x000fc800078e0206 */
[----:B------:R-:W-:-:S06]  /*02d0*/  IMAD.WIDE.U32 R6, R7, 0x8, R2 ;  /* 0x0000000807067825 */ /* 0x000fcc00078e0002 */
[----:B------:R-:W2:Y:S01]  /*02e0*/  LDG.E.64 R6, desc[UR12][R6.64] ;  /* 0x0000000c06067981 */ /* 0x000ea2000c1e1b00 */
[----:B------:R-:W-:Y:S01]  /*02f0*/  LEA R10, R13, R10, 0x5 ;  /* 0x0000000a0d0a7211 */ /* 0x000fe200078e28ff */
[----:B------:R-:W-:-:S04]  /*0300*/  IMAD.IADD R8, R5, 0x1, R8 ;  /* 0x0000000105087824 */ /* 0x000fc800078e0208 */
[----:B------:R-:W-:Y:S01]  /*0310*/  IMAD R13, R10, 0x8, R15 ;  /* 0x000000080a0d7824 */ /* 0x000fe200078e020f */
[----:B------:R-:W-:-:S04]  /*0320*/  ISETP.GE.U32.AND P0, PT, R8, UR9, PT ;  /* 0x0000000908007c0c */ /* 0x000fc8000bf06070 */
[----:B--2---:R0:W-:Y:S09]  /*0330*/  STS.64 [R13], R6 ;  /* 0x000000060d007388 */ /* 0x0041f20000000a00 */
[----:B------:R-:W-:Y:S05]  /*0340*/  @!P0 BRA `(.L_x_2) ;  /* 0xfffffffc00ac8947 */ /* 0x000fea000383ffff */
.L_x_1:
[----:B------:R-:W-:Y:S05]  /*0350*/  BSYNC.RECONVERGENT B0 ;  /* 0x0000000000007941 */ /* 0x000fea0003800200 */
.L_x_0:
[----:B------:R-:W1:Y:S02]  /*0360*/  LDCU UR4, c[0x0][0x398] ;  /* 0x00007300ff0477ac */ /* 0x000e640008000800 */
[----:B-1----:R-:W-:Y:S01]  /*0370*/  UISETP.NE.AND UP0, UPT, UR4, URZ, UPT ;  /* 0x000000ff0400728c */ /* 0x002fe2000bf05270 */
[----:B------:R-:W-:Y:S08]  /*0380*/  BAR.SYNC.DEFER_BLOCKING 0x0 ;  /* 0x0000000000007b1d */ /* 0x000ff00000010000 */
[----:B------:R-:W-:Y:S05]  /*0390*/  BRA.U !UP0, `(.L_x_3) ;  /* 0x0000000508c07547 */ /* 0x000fea000b800000 */
[----:B------:R-:W-:-:S04]  /*03a0*/  USHF.R.U32.HI UR4, URZ, 0x1, UR11 ;  /* 0x00000001ff047899 */ /* 0x000fc8000801160b */
[----:B------:R-:W-:-:S03]  /*03b0*/  UIMAD UR6, UR8, UR4, URZ ;  /* 0x00000004080672a4 */ /* 0x000fc6000f8e02ff */
[----:B------:R-:W-:-:S09]  /*03c0*/  UMOV UR4, URZ ;  /* 0x000000ff00047c82 */ /* 0x000fd20008000000 */
.L_x_7:
[----:B------:R-:W-:Y:S01]  /*03d0*/  ISETP.GE.U32.AND P0, PT, R0, UR6, PT ;  /* 0x0000000600007c0c */ /* 0x000fe2000bf06070 */
[----:B------:R-:W-:Y:S01]  /*03e0*/  UIADD3 UR7, UPT, UPT, UR4, 0x1, URZ ;  /* 0x0000000104077890 */ /* 0x000fe2000fffe0ff */
[----:B------:R-:W-:Y:S01]  /*03f0*/  BSSY.RECONVERGENT B0, `(.L_x_4) ;  /* 0x0000065000007945 */ /* 0x000fe20003800200 */
[----:B------:R-:W1:Y:S10]  /*0400*/  LDCU.128 UR16, c[0x0][0x3a0] ;  /* 0x00007400ff1077ac */ /* 0x000e740008000c00 */
[----:B--2---:R-:W-:Y:S05]  /*0410*/  @P0 BRA `(.L_x_5) ;  /* 0x0000000400880947 */ /* 0x004fea0003800000 */
[----:B------:R-:W2:Y:S01]  /*0420*/  I2F.U32.RP R3, UR8 ;  /* 0x0000000800037d06 */ /* 0x000ea20008209000 */
[----:B------:R-:W3:Y:S01]  /*0430*/  S2R R9, SR_CgaCtaId ;  /* 0x0000000000097919 */ /* 0x000ee20000008800 */
[----:B0-----:R-:W-:Y:S01]  /*0440*/  IADD3 R7, PT, PT, RZ, -UR8, RZ ;  /* 0x80000008ff077c10 */ /* 0x001fe2000fffe0ff */
[----:B------:R-:W-:Y:S01]  /*0450*/  IMAD.MOV.U32 R6, RZ, RZ, 0x2 ;  /* 0x00000002ff067424 */ /* 0x000fe200078e00ff */
[----:B------:R-:W-:Y:S02]  /*0460*/  MOV R2, 0x400 ;  /* 0x0000040000027802 */ /* 0x000fe40000000f00 */
[----:B------:R-:W-:Y:S02]  /*0470*/  ISETP.NE.U32.AND P2, PT, RZ, UR8, PT ;  /* 0x00000008ff007c0c */ /* 0x000fe4000bf45070 */
[----:B------:R-:W-:Y:S02]  /*0480*/  SHF.L.U32 R6, R6, UR4, RZ ;  /* 0x0000000406067c19 */ /* 0x000fe400080006ff */
[----:B------:R-:W-:Y:S01]  /*0490*/  MOV R22, R0 ;  /* 0x0000000000167202 */ /* 0x000fe20000000f00 */
[----:B--2---:R-:W0:Y:S02]  /*04a0*/  MUFU.RCP R3, R3 ;  /* 0x0000000300037308 */ /* 0x004e240000001000 */
[----:B0-----:R-:W-:Y:S01]  /*04b0*/  VIADD R4, R3, 0xffffffe ;  /* 0x0ffffffe03047836 */ /* 0x001fe20000000000 */
[----:B---3--:R-:W-:-:S05]  /*04c0*/  LEA R2, R9, R2, 0x18 ;  /* 0x0000000209027211 */ /* 0x008fca00078ec0ff */
[----:B------:R0:W2:Y:S02]  /*04d0*/  F2I.FTZ.U32.TRUNC.NTZ R5, R4 ;  /* 0x0000000400057305 */ /* 0x0000a4000021f000 */
[----:B0-----:R-:W-:Y:S02]  /*04e0*/  IMAD.MOV.U32 R4, RZ, RZ, RZ ;  /* 0x000000ffff047224 */ /* 0x001fe400078e00ff */
[----:B--2---:R-:W-:-:S04]  /*04f0*/  IMAD R7, R7, R5, RZ ;  /* 0x0000000507077224 */ /* 0x004fc800078e02ff */
[----:B------:R-:W-:Y:S01]  /*0500*/  IMAD.HI.U32 R3, R5, R7, R4 ;  /* 0x0000000705037227 */ /* 0x000fe200078e0004 */
[----:B------:R-:W-:Y:S02]  /*0510*/  SHF.R.U32.HI R4, RZ, 0x1, R6 ;  /* 0x00000001ff047819 */ /* 0x000fe40000011606 */
[----:B------:R-:W-:Y:S01]  /*0520*/  LOP3.LUT R6, RZ, UR8, RZ, 0x33, !PT ;  /* 0x00000008ff067c12 */ /* 0x000fe2000f8e33ff */
[----:B------:R-:W-:Y:S02]  /*0530*/  IMAD.MOV.U32 R7, RZ, RZ, 0x20 ;  /* 0x00000020ff077424 */ /* 0x000fe400078e00ff */
[----:B------:R-:W-:-:S03]  /*0540*/  VIADD R5, R4, 0xffffffff ;  /* 0xffffffff04057836 */ /* 0x000fc60000000000 */
[----:B------:R-:W-:-:S07]  /*0550*/  SHF.L.U32 R7, R7, UR4, RZ ;  /* 0x0000000407077c19 */ /* 0x000fce00080006ff */
.L_x_6:
[----:B--2---:R-:W-:-:S04]  /*0560*/  IMAD.HI.U32 R11, R3, R22, RZ ;  /* 0x00000016030b7227 */ /* 0x004fc800078e00ff */
[----:B------:R-:W-:-:S04]  /*0570*/  IMAD.MOV R9, RZ, RZ, -R11 ;  /* 0x000000ffff097224 */ /* 0x000fc800078e0a0b */
[----:B------:R-:W-:-:S05]  /*0580*/  IMAD R8, R9, UR8, R22 ;  /* 0x0000000809087c24 */ /* 0x000fca000f8e0216 */
[----:B------:R-:W-:-:S13]  /*0590*/  ISETP.GE.U32.AND P0, PT, R8, UR8, PT ;  /* 0x0000000808007c0c */ /* 0x000fda000bf06070 */
[----:B------:R-:W-:Y:S01]  /*05a0*/  @P0 VIADD R8, R8, -UR8 ;  /* 0x8000000808080c36 */ /* 0x000fe20008000000 */
[----:B------:R-:W-:-:S04]  /*05b0*/  @P0 IADD3 R11, PT, PT, R11, 0x1, RZ ;  /* 0x000000010b0b0810 */ /* 0x000fc80007ffe0ff */
[----:B------:R-:W-:Y:S02]  /*05c0*/  ISETP.GE.U32.AND P1, PT, R8, UR8, PT ;  /* 0x0000000808007c0c */ /* 0x000fe4000bf26070 */
[----:B------:R-:W0:Y:S11]  /*05d0*/  LDC.64 R8, c[0x0][0x388] ;  /* 0x0000e200ff087b82 */ /* 0x000e360000000a00 */
[----:B------:R-:W-:-:S05]  /*05e0*/  @P1 VIADD R11, R11, 0x1 ;  /* 0x000000010b0b1836 */ /* 0x000fca0000000000 */
[----:B------:R-:W-:-:S04]  /*05f0*/  SEL R10, R6, R11, !P2 ;  /* 0x0000000b060a7207 */ /* 0x000fc80005000000 */
[----:B------:R-:W-:-:S05]  /*0600*/  LOP3.LUT R11, R10, R5, RZ, 0xc0, !PT ;  /* 0x000000050a0b7212 */ /* 0x000fca00078ec0ff */
[----:B------:R-:W-:-:S04]  /*0610*/  IMAD.IADD R13, R4, 0x1, R11 ;  /* 0x00000001040d7824 */ /* 0x000fc800078e020b */
[----:B0-----:R-:W-:-:S06]  /*0620*/  IMAD.WIDE.U32 R8, R13, 0x8, R8 ;  /* 0x000000080d087825 */ /* 0x001fcc00078e0008 */
[----:B------:R-:W2:Y:S01]  /*0630*/  LDG.E.64 R8, desc[UR12][R8.64] ;  /* 0x0000000c08087981 */ /* 0x000ea2000c1e1b00 */
[--C-:B------:R-:W-:Y:S01]  /*0640*/  SHF.R.U32.HI R12, RZ, UR4, R10.reuse ;  /* 0x00000004ff0c7c19 */ /* 0x100fe2000801160a */
[----:B------:R-:W-:Y:S01]  /*0650*/  IMAD.MOV R13, RZ, RZ, -R10 ;  /* 0x000000ffff0d7224 */ /* 0x000fe200078e0a0a */
[----:B------:R-:W0:Y:S02]  /*0660*/  LDCU UR10, c[0x0][0x360] ;  /* 0x00006c00ff0a77ac */ /* 0x000e240008000800 */
[----:B------:R-:W-:Y:S01]  /*0670*/  SHF.L.U32 R12, R12, UR7, RZ ;  /* 0x000000070c0c7c19 */ /* 0x000fe200080006ff */
[----:B------:R-:W-:-:S03]  /*0680*/  IMAD R10, R13, UR8, R22 ;  /* 0x000000080d0a7c24 */ /* 0x000fc6000f8e0216 */
[----:B------:R-:W-:-:S05]  /*0690*/  IADD3 R11, PT, PT, R11, R12, RZ ;  /* 0x0000000c0b0b7210 */ /* 0x000fca0007ffe0ff */
[----:B------:R-:W-:-:S04]  /*06a0*/  IMAD R11, R11, 0x20, R10 ;  /* 0x000000200b0b7824 */ /* 0x000fc800078e020a */
[----:B------:R-:W-:Y:S02]  /*06b0*/  IMAD R24, R11, 0x8, R2 ;  /* 0x000000080b187824 */ /* 0x000fe400078e0202 */
[----:B0-----:R-:W-:Y:S02]  /*06c0*/  VIADD R22, R22, UR10 ;  /* 0x0000000a16167c36 */ /* 0x001fe40008000000 */
[----:B------:R-:W-:-:S05]  /*06d0*/  IMAD R23, R7, 0x8, R24 ;  /* 0x0000000807177824 */ /* 0x000fca00078e0218 */
[----:B------:R-:W2:Y:S02]  /*06e0*/  LDS.64 R10, [R23] ;  /* 0x00000000170a7984 */ /* 0x000ea40000000a00 */
[----:B--2---:R-:W-:-:S04]  /*06f0*/  IMAD.WIDE.U32 R12, R11, R8, RZ ;  /* 0x000000080b0c7225 */ /* 0x004fc800078e00ff */
[----:B------:R-:W-:-:S04]  /*0700*/  IMAD.WIDE.U32 R16, R10, R8, RZ ;  /* 0x000000080a107225 */ /* 0x000fc800078e00ff */
[----:B------:R-:W-:-:S04]  /*0710*/  IMAD.WIDE.U32 R12, P0, R9, R10, R12 ;  /* 0x0000000a090c7225 */ /* 0x000fc8000780000c */
[----:B------:R-:W-:Y:S01]  /*0720*/  IMAD.MOV.U32 R14, RZ, RZ, R13 ;  /* 0x000000ffff0e7224 */ /* 0x000fe200078e000d */
[----:B------:R-:W-:Y:S02]  /*0730*/  IADD3.X R15, PT, PT, RZ, RZ, RZ, P0, !PT ;  /* 0x000000ffff0f7210 */ /* 0x000fe400007fe4ff */
[----:B------:R-:W-:-:S05]  /*0740*/  IADD3 RZ, P0, PT, R17, R12, RZ ;  /* 0x0000000c11ff7210 */ /* 0x000fca0007f1e0ff */
[----:B------:R-:W-:-:S06]  /*0750*/  IMAD.WIDE.U32.X R14, R9, R11, R14, P0 ;  /* 0x0000000b090e7225 */ /* 0x000fcc00000e040e */
[----:B-1----:R-:W-:-:S04]  /*0760*/  IMAD.WIDE.U32 R16, R15, UR18, RZ ;  /* 0x000000120f107c25 */ /* 0x002fc8000f8e00ff */
[----:B------:R-:W-:-:S04]  /*0770*/  IMAD.WIDE.U32 R18, R14, UR18, RZ ;  /* 0x000000120e127c25 */ /* 0x000fc8000f8e00ff */
[----:B------:R-:W-:-:S04]  /*0780*/  IMAD.WIDE.U32 R16, P0, R14, UR19, R16 ;  /* 0x000000130e107c25 */ /* 0x000fc8000f800010 */
[----:B------:R-:W-:Y:S01]  /*0790*/  IMAD.X R21, RZ, RZ, RZ, P0 ;  /* 0x000000ffff157224 */ /* 0x000fe200000e06ff */
[----:B------:R-:W-:Y:S01]  /*07a0*/  IADD3 RZ, P0, PT, R19, R16, RZ ;  /* 0x0000001013ff7210 */ /* 0x000fe20007f1e0ff */
[----:B------:R-:W-:-:S04]  /*07b0*/  IMAD.MOV.U32 R20, RZ, RZ, R17 ;  /* 0x000000ffff147224 */ /* 0x000fc800078e0011 */
[----:B------:R-:W-:-:S04]  /*07c0*/  IMAD.WIDE.U32.X R14, R15, UR19, R20, P0 ;  /* 0x000000130f0e7c25 */ /* 0x000fc800080e0414 */
[----:B------:R-:W-:Y:S02]  /*07d0*/  IMAD R9, R15, UR16, RZ ;  /* 0x000000100f097c24 */ /* 0x000fe4000f8e02ff */
[----:B------:R-:W-:-:S04]  /*07e0*/  IMAD.WIDE.U32 R16, R14, UR16, RZ ;  /* 0x000000100e107c25 */ /* 0x000fc8000f8e00ff */
[----:B------:R-:W-:Y:S01]  /*07f0*/  IMAD R9, R14, UR17, R9 ;  /* 0x000000110e097c24 */ /* 0x000fe2000f8e0209 */
[----:B------:R-:W-:-:S04]  /*0800*/  IADD3 R14, P0, PT, RZ, -R16, RZ ;  /* 0x80000010ff0e7210 */ /* 0x000fc80007f1e0ff */
[----:B------:R-:W-:-:S05]  /*0810*/  IADD3 R16, PT, PT, R17, R9, RZ ;  /* 0x0000000911107210 */ /* 0x000fca0007ffe0ff */
[----:B------:R-:W-:Y:S02]  /*0820*/  IMAD.X R15, RZ, RZ, ~R16, P0 ;  /* 0x000000ffff0f7224 */ /* 0x000fe400000e0e10 */
[----:B------:R-:W0:Y:S01]  /*0830*/  LDS.64 R16, [R24] ;  /* 0x0000000018107984 */ /* 0x000e220000000a00 */
[----:B------:R-:W-:-:S04]  /*0840*/  IMAD.WIDE.U32 R14, R8, R10, R14 ;  /* 0x0000000a080e7225 */ /* 0x000fc800078e000e */
[----:B------:R-:W-:Y:S01]  /*0850*/  IMAD.IADD R13, R12, 0x1, R15 ;  /* 0x000000010c0d7824 */ /* 0x000fe200078e020f */
[----:B------:R-:W-:-:S04]  /*0860*/  ISETP.GE.U32.AND P0, PT, R14, UR16, PT ;  /* 0x000000100e007c0c */ /* 0x000fc8000bf06070 */
[----:B------:R-:W-:-:S04]  /*0870*/  ISETP.GE.U32.AND.EX P0, PT, R13, UR17, PT, P0 ;  /* 0x000000110d007c0c */ /* 0x000fc8000bf06100 */
[----:B------:R-:W-:Y:S02]  /*0880*/  SEL R9, RZ, UR16, !P0 ;  /* 0x00000010ff097c07 */ /* 0x000fe4000c000000 */
[----:B------:R-:W-:Y:S02]  /*0890*/  SEL R8, RZ, UR17, !P0 ;  /* 0x00000011ff087c07 */ /* 0x000fe4000c000000 */
[----:B------:R-:W-:-:S05]  /*08a0*/  IADD3 R14, P0, PT, -R9, R14, RZ ;  /* 0x0000000e090e7210 */ /* 0x000fca0007f1e1ff */
[----:B------:R-:W-:Y:S01]  /*08b0*/  IMAD.X R8, R13, 0x1, ~R8, P0 ;  /* 0x000000010d087824 */ /* 0x000fe200000e0e08 */
[----:B------:R-:W-:-:S04]  /*08c0*/  ISETP.GE.U32.AND P0, PT, R14, UR16, PT ;  /* 0x000000100e007c0c */ /* 0x000fc8000bf06070 */
[----:B------:R-:W-:-:S04]  /*08d0*/  ISETP.GE.U32.AND.EX P0, PT, R8, UR17, PT, P0 ;  /* 0x0000001108007c0c */ /* 0x000fc8000bf06100 */
[----:B------:R-:W-:Y:S02]  /*08e0*/  SEL R13, RZ, UR16, !P0 ;  /* 0x00000010ff0d7c07 */ /* 0x000fe4000c000000 */
[----:B------:R-:W-:Y:S02]  /*08f0*/  SEL R15, RZ, UR17, !P0 ;  /* 0x00000011ff0f7c07 */ /* 0x000fe4000c000000 */
[----:B------:R-:W-:-:S04]  /*0900*/  IADD3 R13, P1, PT, -R13, R14, RZ ;  /* 0x0000000e0d0d7210 */ /* 0x000fc80007f3e1ff */
[CC--:B0-----:R-:W-:Y:S02]  /*0910*/  IADD3 R11, P3, PT, R16.reuse, R13.reuse, RZ ;  /* 0x0000000d100b7210 */ /* 0x0c1fe40007f7e0ff */
[----:B------:R-:W-:Y:S02]  /*0920*/  IADD3.X R15, PT, PT, ~R15, R8, RZ, P1, !PT ;  /* 0x000000080f0f7210 */ /* 0x000fe40000ffe5ff */
[----:B------:R-:W-:Y:S02]  /*0930*/  ISETP.GE.U32.AND P1, PT, R11, UR16, PT ;  /* 0x000000100b007c0c */ /* 0x000fe4000bf26070 */
[----:B------:R-:W-:Y:S01]  /*0940*/  ISETP.GE.U32.AND P0, PT, R16, R13, PT ;  /* 0x0000000d1000720c */ /* 0x000fe20003f06070 */
[----:B------:R-:W-:-:S03]  /*0950*/  IMAD.X R12, R17, 0x1, R15, P3 ;  /* 0x00000001110c7824 */ /* 0x000fc600018e060f */
[----:B------:R-:W-:Y:S02]  /*0960*/  ISETP.GE.U32.AND.EX P0, PT, R17, R15, PT, P0 ;  /* 0x0000000f1100720c */ /* 0x000fe40003f06100 */
[----:B------:R-:W-:Y:S02]  /*0970*/  ISETP.GE.U32.AND.EX P1, PT, R12, UR17, PT, P1 ;  /* 0x000000110c007c0c */ /* 0x000fe4000bf26110 */
[----:B------:R-:W-:Y:S02]  /*0980*/  SEL R9, RZ, UR16, P0 ;  /* 0x00000010ff097c07 */ /* 0x000fe40008000000 */
[----:B------:R-:W-:Y:S02]  /*0990*/  SEL R10, RZ, UR16, !P1 ;  /* 0x00000010ff0a7c07 */ /* 0x000fe4000c800000 */
[----:B------:R-:W-:Y:S02]  /*09a0*/  IADD3 R8, P4, P5, R9, R16, -R13 ;  /* 0x0000001009087210 */ /* 0x000fe40007d9e80d */
[----:B------:R-:W-:-:S02]  /*09b0*/  IADD3 R10, P3, PT, -R10, R11, RZ ;  /* 0x0000000b0a0a7210 */ /* 0x000fc40007f7e1ff */
[----:B------:R-:W-:Y:S02]  /*09c0*/  SEL R11, RZ, UR17, !P1 ;  /* 0x00000011ff0b7c07 */ /* 0x000fe4000c800000 */
[----:B------:R-:W-:Y:S02]  /*09d0*/  SEL R9, RZ, UR17, P0 ;  /* 0x00000011ff097c07 */ /* 0x000fe40008000000 */
[----:B------:R-:W-:Y:S01]  /*09e0*/  ISETP.GE.U32.AND P0, PT, R22, UR6, PT ;  /* 0x0000000616007c0c */ /* 0x000fe2000bf06070 */
[----:B------:R-:W-:Y:S01]  /*09f0*/  IMAD.X R11, R12, 0x1, ~R11, P3 ;  /* 0x000000010c0b7824 */ /* 0x000fe200018e0e0b */
[----:B------:R-:W-:-:S04]  /*0a00*/  IADD3.X R9, PT, PT, R9, R17, ~R15, P4, P5 ;  /* 0x0000001109097210 */ /* 0x000fc800027eac0f */
[----:B------:R2:W-:Y:S04]  /*0a10*/  STS.64 [R24], R10 ;  /* 0x0000000a18007388 */ /* 0x0005e80000000a00 */
[----:B------:R2:W-:Y:S03]  /*0a20*/  STS.64 [R23], R8 ;  /* 0x0000000817007388 */ /* 0x0005e60000000a00 */
[----:B------:R-:W-:Y:S05]  /*0a30*/  @!P0 BRA `(.L_x_6) ;  /* 0xfffffff800c88947 */ /* 0x000fea000383ffff */
.L_x_5:
[----:B-1----:R-:W-:Y:S05]  /*0a40*/  BSYNC.RECONVERGENT B0 ;  /* 0x0000000000007941 */ /* 0x002fea0003800200 */
.L_x_4:
[----:B------:R-:W1:Y:S02]  /*0a50*/  LDCU UR4, c[0x0][0x398] ;  /* 0x00007300ff0477ac */ /* 0x000e640008000800 */
[----:B-1----:R-:W-:-:S03]  /*0a60*/  UISETP.NE.AND UP0, UPT, UR7, UR4, UPT ;  /* 0x000000040700728c */ /* 0x002fc6000bf05270 */
[----:B------:R-:W-:Y:S01]  /*0a70*/  UMOV UR4, UR7 ;  /* 0x0000000700047c82 */ /* 0x000fe20008000000 */
[----:B------:R-:W-:Y:S06]  /*0a80*/  BAR.SYNC.DEFER_BLOCKING 0x0 ;  /* 0x0000000000007b1d */ /* 0x000fec0000010000 */
[----:B------:R-:W-:Y:S05]  /*0a90*/  BRA.U UP0, `(.L_x_7) ;  /* 0xfffffff9004c7547 */ /* 0x000fea000b83ffff */
.L_x_3:
[----:B------:R-:W-:-:S13]  /*0aa0*/  ISETP.GE.U32.AND P0, PT, R0, UR9, PT ;  /* 0x0000000900007c0c */ /* 0x000fda000bf06070 */
[----:B------:R-:W-:Y:S05]  /*0ab0*/  @P0 EXIT ;  /* 0x000000000000094d */ /* 0x000fea0003800000 */
[----:B0-----:R-:W0:Y:S01]  /*0ac0*/  I2F.U32.RP R6, UR8 ;  /* 0x0000000800067d06 */ /* 0x001e220008209000 */
[----:B------:R-:W1:Y:S01]  /*0ad0*/  S2UR UR6, SR_CgaCtaId ;  /* 0x00000000000679c3 */ /* 0x000e620000008800 */
[----:B------:R-:W-:Y:S01]  /*0ae0*/  IMAD R7, RZ, RZ, -UR8 ;  /* 0x80000008ff077e24 */ /* 0x000fe2000f8e02ff */
[----:B------:R-:W-:Y:S01]  /*0af0*/  ISETP.NE.U32.AND P2, PT, RZ, UR8, PT ;  /* 0x00000008ff007c0c */ /* 0x000fe2000bf45070 */
[----:B------:R-:W-:Y:S01]  /*0b00*/  UMOV UR4, 0x400 ;  /* 0x0000040000047882 */ /* 0x000fe20000000000 */
[----:B--2---:R-:W-:Y:S01]  /*0b10*/  LOP3.LUT R11, RZ, UR8, RZ, 0x33, !PT ;  /* 0x00000008ff0b7c12 */ /* 0x004fe2000f8e33ff */
[----:B------:R-:W2:Y:S03]  /*0b20*/  LDCU UR7, c[0x0][0x360] ;  /* 0x00006c00ff0777ac */ /* 0x000ea60008000800 */
[----:B------:R-:W3:Y:S01]  /*0b30*/  LDC.64 R2, c[0x0][0x380] ;  /* 0x0000e000ff027b82 */ /* 0x000ee20000000a00 */
[----:B------:R-:W4:Y:S01]  /*0b40*/  LDCU UR10, c[0x0][0x390] ;  /* 0x00007200ff0a77ac */ /* 0x000f220008000800 */
[----:B0-----:R-:W0:Y:S01]  /*0b50*/  MUFU.RCP R6, R6 ;  /* 0x0000000600067308 */ /* 0x001e220000001000 */
[----:B-1----:R-:W-:Y:S01]  /*0b60*/  ULEA UR4, UR6, UR4, 0x18 ;  /* 0x0000000406047291 */ /* 0x002fe2000f8ec0ff */
[----:B0-----:R-:W-:-:S06]  /*0b70*/  IADD3 R4, PT, PT, R6, 0xffffffe, RZ ;  /* 0x0ffffffe06047810 */ /* 0x001fcc0007ffe0ff */
[----:B------:R0:W1:Y:S02]  /*0b80*/  F2I.FTZ.U32.TRUNC.NTZ R5, R4 ;  /* 0x0000000400057305 */ /* 0x000064000021f000 */
[----:B0-----:R-:W-:Y:S02]  /*0b90*/  IMAD.MOV.U32 R4, RZ, RZ, RZ ;  /* 0x000000ffff047224 */ /* 0x001fe400078e00ff */
[----:B-1----:R-:W-:-:S04]  /*0ba0*/  IMAD R7, R7, R5, RZ ;  /* 0x0000000507077224 */ /* 0x002fc800078e02ff */
[----:B--234-:R-:W-:-:S07]  /*0bb0*/  IMAD.HI.U32 R9, R5, R7, R4 ;  /* 0x0000000705097227 */ /* 0x01cfce00078e0004 */
.L_x_8:
[----:B0-----:R-:W-:-:S05]  /*0bc0*/  IMAD.HI.U32 R4, R9, R0, RZ ;  /* 0x0000000009047227 */ /* 0x001fca00078e00ff */
[----:B------:R-:W-:-:S05]  /*0bd0*/  IADD3 R5, PT, PT, -R4, RZ, RZ ;  /* 0x000000ff04057210 */ /* 0x000fca0007ffe1ff */
[----:B------:R-:W-:-:S05]  /*0be0*/  IMAD R5, R5, UR8, R0 ;  /* 0x0000000805057c24 */ /* 0x000fca000f8e0200 */
[----:B------:R-:W-:-:S13]  /*0bf0*/  ISETP.GE.U32.AND P0, PT, R5, UR8, PT ;  /* 0x0000000805007c0c */ /* 0x000fda000bf06070 */
[----:B------:R-:W-:Y:S02]  /*0c00*/  @P0 VIADD R5, R5, -UR8 ;  /* 0x8000000805050c36 */ /* 0x000fe40008000000 */
[----:B------:R-:W-:-:S03]  /*0c10*/  @P0 VIADD R4, R4, 0x1 ;  /* 0x0000000104040836 */ /* 0x000fc60000000000 */
[----:B------:R-:W-:-:S13]  /*0c20*/  ISETP.GE.U32.AND P1, PT, R5, UR8, PT ;  /* 0x0000000805007c0c */ /* 0x000fda000bf26070 */
[----:B------:R-:W-:-:S04]  /*0c30*/  @P1 IADD3 R4, PT, PT, R4, 0x1, RZ ;  /* 0x0000000104041810 */ /* 0x000fc80007ffe0ff */
[----:B------:R-:W-:-:S05]  /*0c40*/  SEL R6, R11, R4, !P2 ;  /* 0x000000040b067207 */ /* 0x000fca0005000000 */
[----:B------:R-:W-:-:S04]  /*0c50*/  IMAD.MOV R7, RZ, RZ, -R6 ;  /* 0x000000ffff077224 */ /* 0x000fc800078e0a06 */
[----:B------:R-:W-:Y:S02]  /*0c60*/  IMAD R7, R7, UR8, R0 ;  /* 0x0000000807077c24 */ /* 0x000fe4000f8e0200 */
[----:B------:R-:W-:Y:S02]  /*0c70*/  VIADD R0, R0, UR7 ;  /* 0x0000000700007c36 */ /* 0x000fe40008000000 */
[----:B------:R-:W-:Y:S01]  /*0c80*/  IMAD R4, R6, 0x20, R7 ;  /* 0x0000002006047824 */ /* 0x000fe200078e0207 */
[----:B------:R-:W-:Y:S02]  /*0c90*/  IADD3 R7, PT, PT, R7, UR5, RZ ;  /* 0x0000000507077c10 */ /* 0x000fe4000fffe0ff */
[----:B------:R-:W-:Y:S02]  /*0ca0*/  ISETP.GE.U32.AND P0, PT, R0, UR9, PT ;  /* 0x0000000900007c0c */ /* 0x000fe4000bf06070 */
[----:B------:R-:W-:Y:S01]  /*0cb0*/  LEA R4, R4, UR4, 0x3 ;  /* 0x0000000404047c11 */ /* 0x000fe2000f8e18ff */
[----:B------:R-:W-:-:S04]  /*0cc0*/  IMAD R7, R6, UR10, R7 ;  /* 0x0000000a06077c24 */ /* 0x000fc8000f8e0207 */
[----:B------:R-:W-:Y:S01]  /*0cd0*/  IMAD.WIDE.U32 R6, R7, 0x8, R2 ;  /* 0x0000000807067825 */ /* 0x000fe200078e0002 */
[----:B------:R-:W0:Y:S04]  /*0ce0*/  LDS.64 R4, [R4] ;  /* 0x0000000004047984 */ /* 0x000e280000000a00 */
[----:B0-----:R0:W-:Y:S01]  /*0cf0*/  STG.E.64 desc[UR12][R6.64], R4 ;  /* 0x0000000406007986 */ /* 0x0011e2000c101b0c */
[----:B------:R-:W-:Y:S05]  /*0d00*/  @!P0 BRA `(.L_x_8) ;  /* 0xfffffffc00ac8947 */ /* 0x000fea000383ffff */
[----:B------:R-:W-:Y:S05]  /*0d10*/  EXIT ;  /* 0x000000000000794d */ /* 0x000fea0003800000 */
.L_x_9:
[----:B------:R-:W-:-:S00]  /*0d20*/  BRA `(.L_x_9) ;  /* 0xfffffffc00fc7947 */ /* 0x000fc0000383ffff */
[----:B------:R-:W-:-:S00]  /*0d30*/  NOP ;  /* 0x0000000000007918 */ /* 0x000fc00000000000 */
        /* <DEDUP_REMOVED lines=12> */
.L_x_161:


//--------------------- .text.nfs_persistent_ntt_kernel --------------------------
	.section	.text.nfs_persistent_ntt_kernel,"ax",@progbits
	.align	128
        .global         nfs_persistent_ntt_kernel
        .type           nfs_persistent_ntt_kernel,@function
        .size           nfs_persistent_ntt_kernel,(.L_x_162 - nfs_persistent_ntt_kernel)
        .other          nfs_persistent_ntt_kernel,@"STO_CUDA_ENTRY STV_DEFAULT"
nfs_persistent_ntt_kernel:
.text.nfs_persistent_ntt_kernel:
[----:B------:R-:W-:Y:S01]  /*0000*/  LDC R1, c[0x0][0x37c] ;  /* 0x0000df00ff017b82 */ /* 0x000fe20000000800 */
[----:B------:R-:W0:Y:S01]  /*0010*/  S2R R0, SR_TID.X ;  /* 0x0000000000007919 */ /* 0x000e220000002100 */
[----:B------:R-:W1:Y:S01]  /*0020*/  LDCU UR6, c[0x0][0x3a8] ;  /* 0x00007500ff0677ac */ /* 0x000e620008000800 */
[----:B------:R-:W2:Y:S01]  /*0030*/  LDCU UR7, c[0x0][0x3a4] ;  /* 0x00007480ff0777ac */ /* 0x000ea20008000800 */
[----:B------:R-:W3:Y:S01]  /*0040*/  LDCU.64 UR10, c[0x0][0x358] ;  /* 0x00006b00ff0a77ac */ /* 0x000ee20008000a00 */
[----:B------:R-:W4:Y:S01]  /*0050*/  LDCU UR9, c[0x0][0x360] ;  /* 0x00006c00ff0977ac */ /* 0x000f220008000800 */
[----:B-1----:R-:W-:Y:S02]  /*0060*/  USHF.R.U32.HI UR6, URZ, 0x1, UR6 ;  /* 0x00000001ff067899 */ /* 0x002fe40008011606 */
[----:B--23--:R-:W-:-:S12]  /*0070*/  USHF.R.U32.HI UR7, URZ, 0x1, UR7 ;  /* 0x00000001ff077899 */ /* 0x00cfd80008011607 */
.L_x_35:
[----:B0-----:R-:W-:Y:S01]  /*0080*/  ISETP.NE.AND P0, PT, R0, RZ, PT ;  /* 0x000000ff0000720c */ /* 0x001fe20003f05270 */
[----:B------:R-:W-:-:S12]  /*0090*/  BSSY.RECONVERGENT B0, `(.L_x_10) ;  /* 0x000000a000007945 */ /* 0x000fd80003800200 */
[----:B-1234-:R-:W-:Y:S05]  /*00a0*/  @P0 BRA `(.L_x_11) ;  /* 0x0000000000200947 */ /* 0x01efea0003800000 */
[----:B------:R-:W0:Y:S01]  /*00b0*/  LDC.64 R2, c[0x0][0x3b8] ;  /* 0x0000ee00ff027b82 */ /* 0x000e220000000a00 */
[----:B------:R-:W-:-:S05]  /*00c0*/  IMAD.MOV.U32 R5, RZ, RZ, 0x1 ;  /* 0x00000001ff057424 */ /* 0x000fca00078e00ff */
[----:B0-----:R0:W2:Y:S02]  /*00d0*/  ATOMG.E.ADD.STRONG.GPU PT, R2, desc[UR10][R2.64], R5 ;  /* 0x80000005020279a8 */ /* 0x0010a400081ef10a */
[----:B------:R-:W1:Y:S01]  /*00e0*/  S2UR UR5, SR_CgaCtaId ;  /* 0x00000000000579c3 */ /* 0x000e620000008800 */
[----:B------:R-:W-:Y:S01]  /*00f0*/  UMOV UR4, 0x400 ;  /* 0x0000040000047882 */ /* 0x000fe20000000000 */
[----:B0-----:R-:W-:Y:S01]  /*0100*/  IMAD.MOV.U32 R3, RZ, RZ, RZ ;  /* 0x000000ffff037224 */ /* 0x001fe200078e00ff */
[----:B-1----:R-:W-:-:S09]  /*0110*/  ULEA UR4, UR5, UR4, 0x18 ;  /* 0x0000000405047291 */ /* 0x002fd2000f8ec0ff */
[----:B--2---:R0:W-:Y:S03]  /*0120*/  STS.64 [UR4], R2 ;  /* 0x00000002ff007988 */ /* 0x0041e60008000a04 */
.L_x_11:
[----:B----4-:R-:W-:Y:S05]  /*0130*/  BSYNC.RECONVERGENT B0 ;  /* 0x0000000000007941 */ /* 0x010fea0003800200 */
.L_x_10:
[----:B------:R-:W1:Y:S08]  /*0140*/  S2UR UR5, SR_CgaCtaId ;  /* 0x00000000000579c3 */ /* 0x000e700000008800 */
[----:B------:R-:W-:Y:S06]  /*0150*/  BAR.SYNC.DEFER_BLOCKING 0x0 ;  /* 0x0000000000007b1d */ /* 0x000fec0000010000 */
[----:B------:R-:W-:-:S02]  /*0160*/  UMOV UR4, 0x400 ;  /* 0x0000040000047882 */ /* 0x000fc40000000000 */
[----:B-1----:R-:W-:Y:S01]  /*0170*/  ULEA UR4, UR5, UR4, 0x18 ;  /* 0x0000000405047291 */ /* 0x002fe2000f8ec0ff */
[----:B------:R-:W1:Y:S08]  /*0180*/  LDCU UR5, c[0x0][0x3b4] ;  /* 0x00007680ff0577ac */ /* 0x000e700008000800 */
[----:B0-----:R-:W1:Y:S01]  /*0190*/  LDS R2, [UR4] ;  /* 0x00000004ff027984 */ /* 0x001e620008000800 */
[----:B------:R-:W-:Y:S01]  /*01a0*/  BAR.SYNC.DEFER_BLOCKING 0x0 ;  /* 0x0000000000007b1d */ /* 0x000fe20000010000 */
[----:B-1----:R-:W-:-:S13]  /*01b0*/  ISETP.GE.U32.AND P0, PT, R2, UR5, PT ;  /* 0x0000000502007c0c */ /* 0x002fda000bf06070 */
[----:B------:R-:W-:Y:S05]  /*01c0*/  @P0 EXIT ;  /* 0x000000000000094d */ /* 0x000fea0003800000 */
[----:B------:R-:W0:Y:S01]  /*01d0*/  LDCU UR5, c[0x0][0x3a0] ;  /* 0x00007400ff0577ac */ /* 0x000e220008000800 */
[----:B------:R-:W1:Y:S01]  /*01e0*/  LDC.64 R8, c[0x0][0x380] ;  /* 0x0000e000ff087b82 */ /* 0x000e620000000a00 */
[----:B------:R-:W-:Y:S01]  /*01f0*/  BSSY.RECONVERGENT B0, `(.L_x_12) ;  /* 0x000000d000007945 */ /* 0x000fe20003800200 */
[----:B0-----:R-:W-:Y:S01]  /*0200*/  ISETP.GE.U32.AND P0, PT, R0, UR5, PT ;  /* 0x0000000500007c0c */ /* 0x001fe2000bf06070 */
[----:B------:R-:W-:-:S04]  /*0210*/  IMAD R3, R2, UR5, RZ ;  /* 0x0000000502037c24 */ /* 0x000fc8000f8e02ff */
[----:B-1----:R-:W-:-:S08]  /*0220*/  IMAD.WIDE.U32 R8, R3, 0x8, R8 ;  /* 0x0000000803087825 */ /* 0x002fd000078e0008 */
[----:B------:R-:W-:Y:S05]  /*0230*/  @P0 BRA `(.L_x_13) ;  /* 0x0000000000200947 */ /* 0x000fea0003800000 */
[----:B------:R-:W-:-:S07]  /*0240*/  IMAD.MOV.U32 R5, RZ, RZ, R0 ;  /* 0x000000ffff057224 */ /* 0x000fce00078e0000 */
.L_x_14:
[----:B0-----:R-:W-:-:S06]  /*0250*/  IMAD.WIDE.U32 R2, R5, 0x8, R8 ;  /* 0x0000000805027825 */ /* 0x001fcc00078e0008 */
[----:B------:R-:W2:Y:S01]  /*0260*/  LDG.E.64 R2, desc[UR10][R2.64] ;  /* 0x0000000a02027981 */ /* 0x000ea2000c1e1b00 */
[C---:B------:R-:W-:Y:S01]  /*0270*/  LEA R7, R5.reuse, UR4, 0x3 ;  /* 0x0000000405077c11 */ /* 0x040fe2000f8e18ff */
[----:B------:R-:W-:-:S05]  /*0280*/  VIADD R5, R5, UR9 ;  /* 0x0000000905057c36 */ /* 0x000fca0008000000 */
[----:B------:R-:W-:Y:S01]  /*0290*/  ISETP.GE.U32.AND P0, PT, R5, UR5, PT ;  /* 0x0000000505007c0c */ /* 0x000fe2000bf06070 */
[----:B--2---:R0:W-:-:S12]  /*02a0*/  STS.64 [R7], R2 ;  /* 0x0000000207007388 */ /* 0x0041d80000000a00 */
[----:B------:R-:W-:Y:S05]  /*02b0*/  @!P0 BRA `(.L_x_14) ;  /* 0xfffffffc00e48947 */ /* 0x000fea000383ffff */
.L_x_13:
[----:B------:R-:W-:Y:S05]  /*02c0*/  BSYNC.RECONVERGENT B0 ;  /* 0x0000000000007941 */ /* 0x000fea0003800200 */
.L_x_12:
[----:B------:R-:W1:Y:S02]  /*02d0*/  LDCU UR4, c[0x0][0x3a4] ;  /* 0x00007480ff0477ac */ /* 0x000e640008000800 */
[----:B-1----:R-:W-:Y:S01]  /*02e0*/  UISETP.NE.AND UP0, UPT, UR4, URZ, UPT ;  /* 0x000000ff0400728c */ /* 0x002fe2000bf05270 */
[----:B------:R-:W-:Y:S08]  /*02f0*/  BAR.SYNC.DEFER_BLOCKING 0x0 ;  /* 0x0000000000007b1d */ /* 0x000ff00000010000 */
[----:B------:R-:W-:Y:S05]  /*0300*/  BRA.U !UP0, `(.L_x_15) ;  /* 0x0000000508887547 */ /* 0x000fea000b800000 */
[----:B------:R-:W-:-:S05]  /*0310*/  UMOV UR4, URZ ;  /* 0x000000ff00047c82 */ /* 0x000fca0008000000 */
.L_x_21:
[----:B-1----:R-:W1:Y:S02]  /*0320*/  LDCU UR5, c[0x0][0x3b0] ;  /* 0x00007600ff0577ac */ /* 0x002e640008000800 */
[----:B-1----:R-:W-:-:S09]  /*0330*/  UISETP.NE.AND UP0, UPT, UR5, URZ, UPT ;  /* 0x000000ff0500728c */ /* 0x002fd2000bf05270 */
[----:B------:R-:W-:Y:S05]  /*0340*/  BRA.U !UP0, `(.L_x_16) ;  /* 0x0000000508687547 */ /* 0x000fea000b800000 */
[----:B------:R-:W-:-:S05]  /*0350*/  UMOV UR5, URZ ;  /* 0x000000ff00057c82 */ /* 0x000fca0008000000 */
.L_x_20:
[----:B-1----:R-:W1:Y:S01]  /*0360*/  LDCU UR12, c[0x0][0x3b0] ;  /* 0x00007600ff0c77ac */ /* 0x002e620008000800 */
[----:B------:R-:W-:Y:S01]  /*0370*/  BAR.SYNC.DEFER_BLOCKING 0x0 ;  /* 0x0000000000007b1d */ /* 0x000fe20000010000 */
[----:B------:R-:W-:-:S05]  /*0380*/  ISETP.GE.U32.AND P0, PT, R0, UR6, PT ;  /* 0x0000000600007c0c */ /* 0x000fca000bf06070 */
[----:B------:R-:W-:Y:S01]  /*0390*/  UMOV UR8, UR5 ;  /* 0x0000000500087c82 */ /* 0x000fe20008000000 */
[----:B------:R-:W-:Y:S01]  /*03a0*/  UIADD3 UR5, UPT, UPT, UR5, 0x1, URZ ;  /* 0x0000000105057890 */ /* 0x000fe2000fffe0ff */
[----:B------:R-:W-:Y:S03]  /*03b0*/  BSSY.RECONVERGENT B0, `(.L_x_17) ;  /* 0x0000052000007945 */ /* 0x000fe60003800200 */
[----:B-1----:R-:W-:-:S03]  /*03c0*/  UISETP.NE.AND UP0, UPT, UR5, UR12, UPT ;  /* 0x0000000c0500728c */ /* 0x002fc6000bf05270 */
[----:B------:R-:W-:Y:S08]  /*03d0*/  @P0 BRA `(.L_x_18) ;  /* 0x00000004003c0947 */ /* 0x000ff00003800000 */
[----:B0-----:R-:W0:Y:S01]  /*03e0*/  S2R R3, SR_CgaCtaId ;  /* 0x0000000000037919 */ /* 0x001e220000008800 */
[----:B------:R-:W-:Y:S01]  /*03f0*/  IMAD.MOV.U32 R2, RZ, RZ, 0x2 ;  /* 0x00000002ff027424 */ /* 0x000fe200078e00ff */
[----:B------:R-:W-:Y:S01]  /*0400*/  MOV R4, 0x400 ;  /* 0x0000040000047802 */ /* 0x000fe20000000f00 */
[----:B------:R-:W-:-:S03]  /*0410*/  IMAD.MOV.U32 R6, RZ, RZ, R0 ;  /* 0x000000ffff067224 */ /* 0x000fc600078e0000 */
[----:B------:R-:W-:-:S04]  /*0420*/  SHF.L.U32 R2, R2, UR8, RZ ;  /* 0x0000000802027c19 */ /* 0x000fc800080006ff */
[----:B------:R-:W-:Y:S02]  /*0430*/  SHF.R.U32.HI R2, RZ, 0x1, R2 ;  /* 0x00000001ff027819 */ /* 0x000fe40000011602 */
[----:B0-----:R-:W-:-:S03]  /*0440*/  LEA R4, R3, R4, 0x18 ;  /* 0x0000000403047211 */ /* 0x001fc600078ec0ff */
[----:B------:R-:W-:-:S07]  /*0450*/  VIADD R3, R2, 0xffffffff ;  /* 0xffffffff02037836 */ /* 0x000fce0000000000 */
.L_x_19:
[----:B------:R-:W0:Y:S01]  /*0460*/  LDC.64 R14, c[0x0][0x390] ;  /* 0x0000e400ff0e7b82 */ /* 0x000e220000000a00 */
[----:B------:R-:W-:-:S05]  /*0470*/  LOP3.LUT R27, R6, R3, RZ, 0xc0, !PT ;  /* 0x00000003061b7212 */ /* 0x000fca00078ec0ff */
[----:B-1----:R-:W-:Y:S02]  /*0480*/  IMAD.IADD R5, R2, 0x1, R27 ;  /* 0x0000000102057824 */ /* 0x002fe400078e021b */
[----:B------:R-:W1:Y:S01]  /*0490*/  LDC R26, c[0x0][0x3a4] ;  /* 0x0000e900ff1a7b82 */ /* 0x000e620000000800 */
[----:B------:R-:W-:-:S07]  /*04a0*/  SHF.R.U32.HI R7, RZ, UR8, R6 ;  /* 0x00000008ff077c19 */ /* 0x000fce0008011606 */
[----:B------:R-:W2:Y:S01]  /*04b0*/  LDC.64 R20, c[0x0][0x3c8] ;  /* 0x0000f200ff147b82 */ /* 0x000ea20000000a00 */
[----:B0-----:R-:W-:-:S06]  /*04c0*/  IMAD.WIDE.U32 R14, R5, 0x8, R14 ;  /* 0x00000008050e7825 */ /* 0x001fcc00078e000e */
[----:B------:R-:W3:Y:S01]  /*04d0*/  LDG.E.64 R14, desc[UR10][R14.64] ;  /* 0x0000000a0e0e7981 */ /* 0x000ee2000c1e1b00 */
[----:B------:R-:W-:Y:S01]  /*04e0*/  SHF.L.U32 R7, R7, UR5, RZ ;  /* 0x0000000507077c19 */ /* 0x000fe200080006ff */
[----:B------:R-:W-:-:S04]  /*04f0*/  VIADD R6, R6, UR9 ;  /* 0x0000000906067c36 */ /* 0x000fc80008000000 */
[----:B------:R-:W-:Y:S02]  /*0500*/  IMAD.IADD R5, R7, 0x1, R5 ;  /* 0x0000000107057824 */ /* 0x000fe400078e0205 */
[----:B------:R-:W-:Y:S02]  /*0510*/  IMAD.IADD R7, R27, 0x1, R7 ;  /* 0x000000011b077824 */ /* 0x000fe400078e0207 */
[-C--:B-1----:R-:W-:Y:S02]  /*0520*/  IMAD R5, R5, R26.reuse, UR4 ;  /* 0x0000000405057e24 */ /* 0x082fe4000f8e021a */
[----:B------:R-:W-:-:S03]  /*0530*/  IMAD R7, R7, R26, UR4 ;  /* 0x0000000407077e24 */ /* 0x000fc6000f8e021a */
[----:B------:R-:W-:Y:S01]  /*0540*/  LEA R5, R5, R4, 0x3 ;  /* 0x0000000405057211 */ /* 0x000fe200078e18ff */
[----:B------:R-:W-:-:S04]  /*0550*/  IMAD R7, R7, 0x8, R4 ;  /* 0x0000000807077824 */ /* 0x000fc800078e0204 */
[----:B------:R-:W3:Y:S02]  /*0560*/  LDS.64 R16, [R5] ;  /* 0x0000000005107984 */ /* 0x000ee40000000a00 */
[----:B---3--:R-:W-:-:S04]  /*0570*/  IMAD.WIDE.U32 R10, R17, R14, RZ ;  /* 0x0000000e110a7225 */ /* 0x008fc800078e00ff */
[----:B------:R-:W-:-:S04]  /*0580*/  IMAD.WIDE.U32 R12, R16, R14, RZ ;  /* 0x0000000e100c7225 */ /* 0x000fc800078e00ff */
[----:B------:R-:W-:-:S04]  /*0590*/  IMAD.WIDE.U32 R10, P0, R15, R16, R10 ;  /* 0x000000100f0a7225 */ /* 0x000fc8000780000a */
[----:B------:R-:W-:Y:S01]  /*05a0*/  IMAD.X R19, RZ, RZ, RZ, P0 ;  /* 0x000000ffff137224 */ /* 0x000fe200000e06ff */
[----:B------:R-:W-:Y:S01]  /*05b0*/  IADD3 RZ, P0, PT, R13, R10, RZ ;  /* 0x0000000a0dff7210 */ /* 0x000fe20007f1e0ff */
[----:B------:R-:W-:Y:S01]  /*05c0*/  IMAD.MOV.U32 R18, RZ, RZ, R11 ;  /* 0x000000ffff127224 */ /* 0x000fe200078e000b */
[----:B------:R-:W0:Y:S03]  /*05d0*/  LDC.64 R12, c[0x0][0x3c0] ;  /* 0x0000f000ff0c7b82 */ /* 0x000e260000000a00 */
[----:B------:R-:W-:-:S06]  /*05e0*/  IMAD.WIDE.U32.X R18, R15, R17, R18, P0 ;  /* 0x000000110f127225 */ /* 0x000fcc00000e0412 */
[----:B--2---:R-:W-:-:S04]  /*05f0*/  IMAD.WIDE.U32 R22, R19, R20, RZ ;  /* 0x0000001413167225 */ /* 0x004fc800078e00ff */
[----:B------:R-:W-:-:S04]  /*0600*/  IMAD.WIDE.U32 R24, R18, R20, RZ ;  /* 0x0000001412187225 */ /* 0x000fc800078e00ff */
[----:B------:R-:W-:-:S04]  /*0610*/  IMAD.WIDE.U32 R22, P0, R18, R21, R22 ;  /* 0x0000001512167225 */ /* 0x000fc80007800016 */
[----:B------:R-:W-:Y:S01]  /*0620*/  IMAD.MOV.U32 R24, RZ, RZ, R23 ;  /* 0x000000ffff187224 */ /* 0x000fe200078e0017 */
[----:B------:R-:W-:Y:S01]  /*0630*/  IADD3 RZ, P1, PT, R25, R22, RZ ;  /* 0x0000001619ff7210 */ /* 0x000fe20007f3e0ff */
[----:B------:R-:W-:-:S04]  /*0640*/  IMAD.X R25, RZ, RZ, RZ, P0 ;  /* 0x000000ffff197224 */ /* 0x000fc800000e06ff */
[----:B------:R-:W-:-:S04]  /*0650*/  IMAD.WIDE.U32.X R18, R19, R21, R24, P1 ;  /* 0x0000001513127225 */ /* 0x000fc800008e0418 */
[-C--:B0-----:R-:W-:Y:S02]  /*0660*/  IMAD R11, R19, R12.reuse, RZ ;  /* 0x0000000c130b7224 */ /* 0x081fe400078e02ff */
[----:B------:R-:W-:-:S04]  /*0670*/  IMAD.WIDE.U32 R20, R18, R12, RZ ;  /* 0x0000000c12147225 */ /* 0x000fc800078e00ff */
[----:B------:R-:W-:Y:S01]  /*0680*/  IMAD R11, R18, R13, R11 ;  /* 0x0000000d120b7224 */ /* 0x000fe200078e020b */
[----:B------:R-:W-:Y:S01]  /*0690*/  IADD3 R20, P0, PT, RZ, -R20, RZ ;  /* 0x80000014ff147210 */ /* 0x000fe20007f1e0ff */
[----:B------:R-:W0:Y:S02]  /*06a0*/  LDS.64 R18, [R7] ;  /* 0x0000000007127984 */ /* 0x000e240000000a00 */
[----:B------:R-:W-:-:S04]  /*06b0*/  IMAD.IADD R21, R21, 0x1, R11 ;  /* 0x0000000115157824 */ /* 0x000fc800078e020b */
[----:B------:R-:W-:Y:S02]  /*06c0*/  IMAD.X R21, RZ, RZ, ~R21, P0 ;  /* 0x000000ffff157224 */ /* 0x000fe400000e0e15 */
[----:B------:R-:W-:-:S05]  /*06d0*/  IMAD.WIDE.U32 R20, R14, R16, R20 ;  /* 0x000000100e147225 */ /* 0x000fca00078e0014 */
[----:B------:R-:W-:Y:S02]  /*06e0*/  IADD3 R14, PT, PT, R10, R21, RZ ;  /* 0x000000150a0e7210 */ /* 0x000fe40007ffe0ff */
[----:B------:R-:W-:-:S04]  /*06f0*/  ISETP.GE.U32.AND P0, PT, R20, R12, PT ;  /* 0x0000000c1400720c */ /* 0x000fc80003f06070 */
[----:B------:R-:W-:-:S04]  /*0700*/  ISETP.GE.U32.AND.EX P0, PT, R14, R13, PT, P0 ;  /* 0x0000000d0e00720c */ /* 0x000fc80003f06100 */
[----:B------:R-:W-:Y:S02]  /*0710*/  SEL R11, R12, RZ, P0 ;  /* 0x000000ff0c0b7207 */ /* 0x000fe40000000000 */
[----:B------:R-:W-:Y:S02]  /*0720*/  SEL R10, R13, RZ, P0 ;  /* 0x000000ff0d0a7207 */ /* 0x000fe40000000000 */
[----:B------:R-:W-:-:S05]  /*0730*/  IADD3 R20, P0, PT, -R11, R20, RZ ;  /* 0x000000140b147210 */ /* 0x000fca0007f1e1ff */
[----:B------:R-:W-:Y:S01]  /*0740*/  IMAD.X R10, R14, 0x1, ~R10, P0 ;  /* 0x000000010e0a7824 */ /* 0x000fe200000e0e0a */
[----:B------:R-:W-:-:S04]  /*0750*/  ISETP.GE.U32.AND P0, PT, R20, R12, PT ;  /* 0x0000000c1400720c */ /* 0x000fc80003f06070 */
[----:B------:R-:W-:-:S04]  /*0760*/  ISETP.GE.U32.AND.EX P0, PT, R10, R13, PT, P0 ;  /* 0x0000000d0a00720c */ /* 0x000fc80003f06100 */
[----:B------:R-:W-:Y:S02]  /*0770*/  SEL R21, R12, RZ, P0 ;  /* 0x000000ff0c157207 */ /* 0x000fe40000000000 */
[----:B------:R-:W-:Y:S02]  /*0780*/  SEL R23, R13, RZ, P0 ;  /* 0x000000ff0d177207 */ /* 0x000fe40000000000 */
[----:B------:R-:W-:-:S04]  /*0790*/  IADD3 R21, P1, PT, -R21, R20, RZ ;  /* 0x0000001415157210 */ /* 0x000fc80007f3e1ff */
[-C--:B0-----:R-:W-:Y:S01]  /*07a0*/  IADD3 R17, P2, PT, R18, R21.reuse, RZ ;  /* 0x0000001512117210 */ /* 0x081fe20007f5e0ff */
[----:B------:R-:W-:Y:S01]  /*07b0*/  IMAD.X R23, R10, 0x1, ~R23, P1 ;  /* 0x000000010a177824 */ /* 0x000fe200008e0e17 */
[----:B------:R-:W-:Y:S02]  /*07c0*/  ISETP.GE.U32.AND P1, PT, R18, R21, PT ;  /* 0x000000151200720c */ /* 0x000fe40003f26070 */
[----:B------:R-:W-:Y:S01]  /*07d0*/  ISETP.GE.U32.AND P0, PT, R17, R12, PT ;  /* 0x0000000c1100720c */ /* 0x000fe20003f06070 */
[C---:B------:R-:W-:Y:S01]  /*07e0*/  IMAD.X R14, R19.reuse, 0x1, R23, P2 ;  /* 0x00000001130e7824 */ /* 0x040fe200010e0617 */
[----:B------:R-:W-:-:S04]  /*07f0*/  ISETP.GE.U32.AND.EX P1, PT, R19, R23, PT, P1 ;  /* 0x000000171300720c */ /* 0x000fc80003f26110 */
[----:B------:R-:W-:Y:S02]  /*0800*/  ISETP.GE.U32.AND.EX P0, PT, R14, R13, PT, P0 ;  /* 0x0000000d0e00720c */ /* 0x000fe40003f06100 */
[C---:B------:R-:W-:Y:S02]  /*0810*/  SEL R11, R12.reuse, RZ, !P1 ;  /* 0x000000ff0c0b7207 */ /* 0x040fe40004800000 */
[----:B------:R-:W-:Y:S02]  /*0820*/  SEL R12, R12, RZ, P0 ;  /* 0x000000ff0c0c7207 */ /* 0x000fe40000000000 */
[C---:B------:R-:W-:Y:S02]  /*0830*/  SEL R15, R13.reuse, RZ, !P1 ;  /* 0x000000ff0d0f7207 */ /* 0x040fe40004800000 */
[----:B------:R-:W-:Y:S02]  /*0840*/  IADD3 R12, P1, PT, -R12, R17, RZ ;  /* 0x000000110c0c7210 */ /* 0x000fe40007f3e1ff */
[----:B------:R-:W-:-:S02]  /*0850*/  SEL R13, R13, RZ, P0 ;  /* 0x000000ff0d0d7207 */ /* 0x000fc40000000000 */
[----:B------:R-:W-:Y:S02]  /*0860*/  IADD3 R10, P2, P3, R11, R18, -R21 ;  /* 0x000000120b0a7210 */ /* 0x000fe40007b5e815 */
[----:B------:R-:W-:Y:S01]  /*0870*/  ISETP.GE.U32.AND P0, PT, R6, UR6, PT ;  /* 0x0000000606007c0c */ /* 0x000fe2000bf06070 */
[----:B------:R-:W-:Y:S01]  /*0880*/  IMAD.X R13, R14, 0x1, ~R13, P1 ;  /* 0x000000010e0d7824 */ /* 0x000fe200008e0e0d */
[----:B------:R-:W-:-:S04]  /*0890*/  IADD3.X R11, PT, PT, R15, R19, ~R23, P2, P3 ;  /* 0x000000130f0b7210 */ /* 0x000fc800017e6c17 */
[----:B------:R1:W-:Y:S04]  /*08a0*/  STS.64 [R7], R12 ;  /* 0x0000000c07007388 */ /* 0x0003e80000000a00 */
[----:B------:R1:W-:Y:S03]  /*08b0*/  STS.64 [R5], R10 ;  /* 0x0000000a05007388 */ /* 0x0003e60000000a00 */
[----:B------:R-:W-:Y:S05]  /*08c0*/  @!P0 BRA `(.L_x_19) ;  /* 0xfffffff800e48947 */ /* 0x000fea000383ffff */
.L_x_18:
[----:B------:R-:W-:Y:S05]  /*08d0*/  BSYNC.RECONVERGENT B0 ;  /* 0x0000000000007941 */ /* 0x000fea0003800200 */
.L_x_17:
[----:B------:R-:W-:Y:S05]  /*08e0*/  BRA.U UP0, `(.L_x_20) ;  /* 0xfffffff9009c7547 */ /* 0x000fea000b83ffff */
.L_x_16:
[----:B------:R-:W2:Y:S01]  /*08f0*/  LDCU UR5, c[0x0][0x3a4] ;  /* 0x00007480ff0577ac */ /* 0x000ea20008000800 */
[----:B------:R-:W-:-:S04]  /*0900*/  UIADD3 UR4, UPT, UPT, UR4, 0x1, URZ ;  /* 0x0000000104047890 */ /* 0x000fc8000fffe0ff */
[----:B--2---:R-:W-:-:S09]  /*0910*/  UISETP.NE.AND UP0, UPT, UR4, UR5, UPT ;  /* 0x000000050400728c */ /* 0x004fd2000bf05270 */
[----:B------:R-:W-:Y:S05]  /*0920*/  BRA.U UP0, `(.L_x_21) ;  /* 0xfffffff9007c7547 */ /* 0x000fea000b83ffff */
.L_x_15:
[----:B------:R-:W2:Y:S01]  /*0930*/  LDCU UR4, c[0x0][0x3a0] ;  /* 0x00007400ff0477ac */ /* 0x000ea20008000800 */
[----:B------:R-:W-:Y:S01]  /*0940*/  BSSY.RECONVERGENT B0, `(.L_x_22) ;  /* 0x0000035000007945 */ /* 0x000fe20003800200 */
[----:B------:R-:W-:Y:S01]  /*0950*/  BAR.SYNC.DEFER_BLOCKING 0x0 ;  /* 0x0000000000007b1d */ /* 0x000fe20000010000 */
[----:B--2---:R-:W-:-:S13]  /*0960*/  ISETP.GE.U32.AND P0, PT, R0, UR4, PT ;  /* 0x0000000400007c0c */ /* 0x004fda000bf06070 */
[----:B------:R-:W-:Y:S05]  /*0970*/  @P0 BRA `(.L_x_23) ;  /* 0x0000000000c40947 */ /* 0x000fea0003800000 */
[----:B01----:R-:W0:Y:S01]  /*0980*/  S2R R7, SR_CgaCtaId ;  /* 0x0000000000077919 */ /* 0x003e220000008800 */
[----:B------:R-:W1:Y:S01]  /*0990*/  LDC.64 R2, c[0x0][0x3c0] ;  /* 0x0000f000ff027b82 */ /* 0x000e620000000a00 */
[----:B------:R-:W-:Y:S01]  /*09a0*/  MOV R12, 0x400 ;  /* 0x00000400000c7802 */ /* 0x000fe20000000f00 */
[----:B------:R-:W-:-:S06]  /*09b0*/  IMAD.MOV.U32 R13, RZ, RZ, R0 ;  /* 0x000000ffff0d7224 */ /* 0x000fcc00078e0000 */
[----:B------:R-:W2:Y:S01]  /*09c0*/  LDC.64 R4, c[0x0][0x3c8] ;  /* 0x0000f200ff047b82 */ /* 0x000ea20000000a00 */
[----:B0-----:R-:W-:-:S07]  /*09d0*/  LEA R12, R7, R12, 0x18 ;  /* 0x0000000c070c7211 */ /* 0x001fce00078ec0ff */
.L_x_24:
[----:B------:R-:W0:Y:S02]  /*09e0*/  LDC.64 R10, c[0x0][0x398] ;  /* 0x0000e600ff0a7b82 */ /* 0x000e240000000a00 */
[----:B0-----:R-:W-:-:S06]  /*09f0*/  IMAD.WIDE.U32 R10, R13, 0x8, R10 ;  /* 0x000000080d0a7825 */ /* 0x001fcc00078e000a */
[----:B---3--:R-:W3:Y:S01]  /*0a00*/  LDG.E.64 R10, desc[UR10][R10.64] ;  /* 0x0000000a0a0a7981 */ /* 0x008ee2000c1e1b00 */
[C---:B------:R-:W-:Y:S02]  /*0a10*/  IMAD R16, R13.reuse, 0x8, R12 ;  /* 0x000000080d107824 */ /* 0x040fe400078e020c */
[----:B------:R-:W-:-:S03]  /*0a20*/  VIADD R13, R13, UR9 ;  /* 0x000000090d0d7c36 */ /* 0x000fc60008000000 */
[----:B------:R-:W3:Y:S02]  /*0a30*/  LDS.64 R6, [R16] ;  /* 0x0000000010067984 */ /* 0x000ee40000000a00 */
[----:B---3--:R-:W-:-:S04]  /*0a40*/  IMAD.WIDE.U32 R14, R11, R6, RZ ;  /* 0x000000060b0e7225 */ /* 0x008fc800078e00ff */
[----:B------:R-:W-:-:S04]  /*0a50*/  IMAD.WIDE.U32 R18, R10, R6, RZ ;  /* 0x000000060a127225 */ /* 0x000fc800078e00ff */
[----:B------:R-:W-:-:S04]  /*0a60*/  IMAD.WIDE.U32 R14, P0, R7, R10, R14 ;  /* 0x0000000a070e7225 */ /* 0x000fc8000780000e */
[----:B------:R-:W-:Y:S01]  /*0a70*/  IMAD.X R21, RZ, RZ, RZ, P0 ;  /* 0x000000ffff157224 */ /* 0x000fe200000e06ff */
[----:B------:R-:W-:Y:S02]  /*0a80*/  IADD3 RZ, P0, PT, R19, R14, RZ ;  /* 0x0000000e13ff7210 */ /* 0x000fe40007f1e0ff */
[----:B------:R-:W-:-:S05]  /*0a90*/  MOV R20, R15 ;  /* 0x0000000f00147202 */ /* 0x000fca0000000f00 */
[----:B------:R-:W-:-:S06]  /*0aa0*/  IMAD.WIDE.U32.X R18, R7, R11, R20, P0 ;  /* 0x0000000b07127225 */ /* 0x000fcc00000e0414 */
[----:B--2---:R-:W-:-:S04]  /*0ab0*/  IMAD.WIDE.U32 R20, R19, R4, RZ ;  /* 0x0000000413147225 */ /* 0x004fc800078e00ff */
[----:B------:R-:W-:-:S04]  /*0ac0*/  IMAD.WIDE.U32 R22, P0, R18, R5, R20 ;  /* 0x0000000512167225 */ /* 0x000fc80007800014 */
[----:B------:R-:W-:-:S04]  /*0ad0*/  IMAD.WIDE.U32 R20, R18, R4, RZ ;  /* 0x0000000412147225 */ /* 0x000fc800078e00ff */
[----:B------:R-:W-:Y:S01]  /*0ae0*/  IMAD.X R25, RZ, RZ, RZ, P0 ;  /* 0x000000ffff197224 */ /* 0x000fe200000e06ff */
[----:B------:R-:W-:Y:S01]  /*0af0*/  IADD3 RZ, P0, PT, R21, R22, RZ ;  /* 0x0000001615ff7210 */ /* 0x000fe20007f1e0ff */
[----:B------:R-:W-:-:S04]  /*0b00*/  IMAD.MOV.U32 R24, RZ, RZ, R23 ;  /* 0x000000ffff187224 */ /* 0x000fc800078e0017 */
[----:B------:R-:W-:-:S04]  /*0b10*/  IMAD.WIDE.U32.X R18, R19, R5, R24, P0 ;  /* 0x0000000513127225 */ /* 0x000fc800000e0418 */
[-C--:B-1----:R-:W-:Y:S02]  /*0b20*/  IMAD R7, R19, R2.reuse, RZ ;  /* 0x0000000213077224 */ /* 0x082fe400078e02ff */
[----:B------:R-:W-:-:S04]  /*0b30*/  IMAD.WIDE.U32 R20, R18, R2, RZ ;  /* 0x0000000212147225 */ /* 0x000fc800078e00ff */
[----:B------:R-:W-:Y:S01]  /*0b40*/  IMAD R7, R18, R3, R7 ;  /* 0x0000000312077224 */ /* 0x000fe200078e0207 */
[----:B------:R-:W-:-:S03]  /*0b50*/  IADD3 R18, P0, PT, RZ, -R20, RZ ;  /* 0x80000014ff127210 */ /* 0x000fc60007f1e0ff */
[----:B------:R-:W-:-:S04]  /*0b60*/  IMAD.IADD R20, R21, 0x1, R7 ;  /* 0x0000000115147824 */ /* 0x000fc800078e0207 */
[----:B------:R-:W-:Y:S02]  /*0b70*/  IMAD.X R19, RZ, RZ, ~R20, P0 ;  /* 0x000000ffff137224 */ /* 0x000fe400000e0e14 */
[----:B------:R-:W-:-:S04]  /*0b80*/  IMAD.WIDE.U32 R6, R6, R10, R18 ;  /* 0x0000000a06067225 */ /* 0x000fc800078e0012 */
[----:B------:R-:W-:Y:S01]  /*0b90*/  IMAD.IADD R14, R14, 0x1, R7 ;  /* 0x000000010e0e7824 */ /* 0x000fe200078e0207 */
        /* <DEDUP_REMOVED lines=10> */
[----:B------:R-:W-:-:S05]  /*0c40*/  IADD3 R6, P0, PT, -R6, R11, RZ ;  /* 0x0000000b06067210 */ /* 0x000fca0007f1e1ff */
[----:B------:R-:W-:Y:S01]  /*0c50*/  IMAD.X R7, R10, 0x1, ~R7, P0 ;  /* 0x000000010a077824 */ /* 0x000fe200000e0e07 */
[----:B------:R-:W-:-:S04]  /*0c60*/  ISETP.GE.U32.AND P0, PT, R13, UR4, PT ;  /* 0x000000040d007c0c */ /* 0x000fc8000bf06070 */
[----:B------:R3:W-:Y:S09]  /*0c70*/  STS.64 [R16], R6 ;  /* 0x0000000610007388 */ /* 0x0007f20000000a00 */
[----:B------:R-:W-:Y:S05]  /*0c80*/  @!P0 BRA `(.L_x_24) ;  /* 0xfffffffc00548947 */ /* 0x000fea000383ffff */
.L_x_23:
[----:B------:R-:W-:Y:S05]  /*0c90*/  BSYNC.RECONVERGENT B0 ;  /* 0x0000000000007941 */ /* 0x000fea0003800200 */
.L_x_22:
[----:B------:R-:W2:Y:S02]  /*0ca0*/  LDCU UR4, c[0x0][0x3a8] ;  /* 0x00007500ff0477ac */ /* 0x000ea40008000800 */
[----:B--2---:R-:W-:Y:S01]  /*0cb0*/  UISETP.NE.AND UP0, UPT, UR4, URZ, UPT ;  /* 0x000000ff0400728c */ /* 0x004fe2000bf05270 */
[----:B------:R-:W-:Y:S08]  /*0cc0*/  BAR.SYNC.DEFER_BLOCKING 0x0 ;  /* 0x0000000000007b1d */ /* 0x000ff00000010000 */
[----:B------:R-:W-:Y:S05]  /*0cd0*/  BRA.U !UP0, `(.L_x_25) ;  /* 0x0000000508887547 */ /* 0x000fea000b800000 */
[----:B------:R-:W-:-:S05]  /*0ce0*/  UMOV UR4, URZ ;  /* 0x000000ff00047c82 */ /* 0x000fca0008000000 */
.L_x_31:
[----:B--2---:R-:W2:Y:S02]  /*0cf0*/  LDCU UR5, c[0x0][0x3ac] ;  /* 0x00007580ff0577ac */ /* 0x004ea40008000800 */
[----:B--2---:R-:W-:-:S09]  /*0d00*/  UISETP.NE.AND UP0, UPT, UR5, URZ, UPT ;  /* 0x000000ff0500728c */ /* 0x004fd2000bf05270 */
[----:B------:R-:W-:Y:S05]  /*0d10*/  BRA.U !UP0, `(.L_x_26) ;  /* 0x0000000508687547 */ /* 0x000fea000b800000 */
[----:B------:R-:W-:-:S05]  /*0d20*/  UMOV UR5, URZ ;  /* 0x000000ff00057c82 */ /* 0x000fca0008000000 */
.L_x_30:
[----:B--2---:R-:W2:Y:S01]  /*0d30*/  LDCU UR12, c[0x0][0x3ac] ;  /* 0x00007580ff0c77ac */ /* 0x004ea20008000800 */
[----:B------:R-:W-:Y:S01]  /*0d40*/  BAR.SYNC.DEFER_BLOCKING 0x0 ;  /* 0x0000000000007b1d */ /* 0x000fe20000010000 */
[----:B------:R-:W-:-:S05]  /*0d50*/  ISETP.GE.U32.AND P0, PT, R0, UR7, PT ;  /* 0x0000000700007c0c */ /* 0x000fca000bf06070 */
[----:B------:R-:W-:Y:S01]  /*0d60*/  UMOV UR8, UR5 ;  /* 0x0000000500087c82 */ /* 0x000fe20008000000 */
[----:B------:R-:W-:Y:S01]  /*0d70*/  UIADD3 UR5, UPT, UPT, UR5, 0x1, URZ ;  /* 0x0000000105057890 */ /* 0x000fe2000fffe0ff */
[----:B------:R-:W-:Y:S03]  /*0d80*/  BSSY.RECONVERGENT B0, `(.L_x_27) ;  /* 0x0000052000007945 */ /* 0x000fe60003800200 */
[----:B--2---:R-:W-:-:S03]  /*0d90*/  UISETP.NE.AND UP0, UPT, UR5, UR12, UPT ;  /* 0x0000000c0500728c */ /* 0x004fc6000bf05270 */
[----:B------:R-:W-:Y:S08]  /*0da0*/  @P0 BRA `(.L_x_28) ;  /* 0x00000004003c0947 */ /* 0x000ff00003800000 */
[----:B------:R-:W2:Y:S01]  /*0db0*/  S2R R4, SR_CgaCtaId ;  /* 0x0000000000047919 */ /* 0x000ea20000008800 */
[----:B0-----:R-:W-:Y:S01]  /*0dc0*/  HFMA2 R2, -RZ, RZ, 0, 1.1920928955078125e-07 ;  /* 0x00000002ff027431 */ /* 0x001fe200000001ff */
[----:B------:R-:W-:Y:S01]  /*0dd0*/  MOV R3, 0x400 ;  /* 0x0000040000037802 */ /* 0x000fe20000000f00 */
[----:B-1----:R-:W-:Y:S02]  /*0de0*/  IMAD.MOV.U32 R5, RZ, RZ, 0x8 ;  /* 0x00000008ff057424 */ /* 0x002fe400078e00ff */
[----:B------:R-:W-:-:S03]  /*0df0*/  IMAD.MOV.U32 R25, RZ, RZ, R0 ;  /* 0x000000ffff197224 */ /* 0x000fc600078e0000 */
[----:B------:R-:W-:Y:S02]  /*0e00*/  SHF.L.U32 R5, R5, UR8, RZ ;  /* 0x0000000805057c19 */ /* 0x000fe400080006ff */
[----:B------:R-:W-:-:S04]  /*0e10*/  SHF.L.U32 R2, R2, UR8, RZ ;  /* 0x0000000802027c19 */ /* 0x000fc800080006ff */
[----:B------:R-:W-:Y:S02]  /*0e20*/  SHF.R.U32.HI R2, RZ, 0x1, R2 ;  /* 0x00000001ff027819 */ /* 0x000fe40000011602 */
[----:B--2---:R-:W-:-:S03]  /*0e30*/  LEA R3, R4, R3, 0x18 ;  /* 0x0000000304037211 */ /* 0x004fc600078ec0ff */
[----:B------:R-:W-:-:S07]  /*0e40*/  VIADD R4, R2, 0xffffffff ;  /* 0xffffffff02047836 */ /* 0x000fce0000000000 */
.L_x_29:
[----:B------:R-:W0:Y:S01]  /*0e50*/  LDC.64 R14, c[0x0][0x388] ;  /* 0x0000e200ff0e7b82 */ /* 0x000e220000000a00 */
[----:B--23--:R-:W-:-:S05]  /*0e60*/  LOP3.LUT R7, R25, R4, RZ, 0xc0, !PT ;  /* 0x0000000419077212 */ /* 0x00cfca00078ec0ff */
[----:B------:R-:W-:Y:S02]  /*0e70*/  IMAD.IADD R11, R2, 0x1, R7 ;  /* 0x00000001020b7824 */ /* 0x000fe400078e0207 */
[----:B------:R-:W1:Y:S01]  /*0e80*/  LDC R10, c[0x0][0x3a4] ;  /* 0x0000e900ff0a7b82 */ /* 0x000e620000000800 */
[----:B------:R-:W-:-:S07]  /*0e90*/  SHF.R.U32.HI R6, RZ, UR8, R25 ;  /* 0x00000008ff067c19 */ /* 0x000fce0008011619 */
[----:B------:R-:W2:Y:S01]  /*0ea0*/  LDC.64 R18, c[0x0][0x3c8] ;  /* 0x0000f200ff127b82 */ /* 0x000ea20000000a00 */
[----:B0-----:R-:W-:-:S06]  /*0eb0*/  IMAD.WIDE.U32 R14, R11, 0x8, R14 ;  /* 0x000000080b0e7825 */ /* 0x001fcc00078e000e */
[----:B------:R-:W3:Y:S01]  /*0ec0*/  LDG.E.64 R14, desc[UR10][R14.64] ;  /* 0x0000000a0e0e7981 */ /* 0x000ee2000c1e1b00 */
[----:B------:R-:W-:Y:S01]  /*0ed0*/  SHF.L.U32 R6, R6, UR5, RZ ;  /* 0x0000000506067c19 */ /* 0x000fe200080006ff */
[----:B-1----:R-:W-:Y:S02]  /*0ee0*/  IMAD R7, R10, UR4, R7 ;  /* 0x000000040a077c24 */ /* 0x002fe4000f8e0207 */
[----:B------:R-:W-:Y:S02]  /*0ef0*/  VIADD R25, R25, UR9 ;  /* 0x0000000919197c36 */ /* 0x000fe40008000000 */
[----:B------:R-:W-:-:S04]  /*0f00*/  IMAD.IADD R6, R6, 0x1, R7 ;  /* 0x0000000106067824 */ /* 0x000fc800078e0207 */
[----:B------:R-:W-:-:S04]  /*0f10*/  IMAD R26, R6, 0x8, R3 ;  /* 0x00000008061a7824 */ /* 0x000fc800078e0203 */
[----:B------:R-:W-:-:S05]  /*0f20*/  IMAD.IADD R24, R26, 0x1, R5 ;  /* 0x000000011a187824 */ /* 0x000fca00078e0205 */
[----:B------:R-:W3:Y:S02]  /*0f30*/  LDS.64 R10, [R24] ;  /* 0x00000000180a7984 */ /* 0x000ee40000000a00 */
[----:B---3--:R-:W-:-:S04]  /*0f40*/  IMAD.WIDE.U32 R6, R11, R14, RZ ;  /* 0x0000000e0b067225 */ /* 0x008fc800078e00ff */
[----:B------:R-:W-:-:S04]  /*0f50*/  IMAD.WIDE.U32 R12, R10, R14, RZ ;  /* 0x0000000e0a0c7225 */ /* 0x000fc800078e00ff */
[----:B------:R-:W-:-:S04]  /*0f60*/  IMAD.WIDE.U32 R6, P0, R15, R10, R6 ;  /* 0x0000000a0f067225 */ /* 0x000fc80007800006 */
[----:B------:R-:W-:Y:S01]  /*0f70*/  IMAD.MOV.U32 R16, RZ, RZ, R7 ;  /* 0x000000ffff107224 */ /* 0x000fe200078e0007 */
[----:B------:R-:W-:Y:S02]  /*0f80*/  IADD3.X R17, PT, PT, RZ, RZ, RZ, P0, !PT ;  /* 0x000000ffff117210 */ /* 0x000fe400007fe4ff */
[----:B------:R-:W-:Y:S02]  /*0f90*/  IADD3 RZ, P0, PT, R13, R6, RZ ;  /* 0x000000060dff7210 */ /* 0x000fe40007f1e0ff */
        /* <DEDUP_REMOVED lines=8> */
[----:B------:R-:W-:Y:S02]  /*1020*/  IMAD.WIDE.U32.X R22, R17, R19, R22, P1 ;  /* 0x0000001311167225 */ /* 0x000fe400008e0416 */
[----:B------:R-:W1:Y:S02]  /*1030*/  LDS.64 R18, [R26] ;  /* 0x000000001a127984 */ /* 0x000e640000000a00 */
[-C--:B0-----:R-:W-:Y:S02]  /*1040*/  IMAD R7, R23, R12.reuse, RZ ;  /* 0x0000000c17077224 */ /* 0x081fe400078e02ff */
        /* <DEDUP_REMOVED lines=18> */
[CC--:B-1----:R-:W-:Y:S02]  /*1170*/  IADD3 R15, P2, PT, R18.reuse, R17.reuse, RZ ;  /* 0x00000011120f7210 */ /* 0x0c2fe40007f5e0ff */
[----:B------:R-:W-:Y:S02]  /*1180*/  IADD3.X R21, PT, PT, ~R21, R6, RZ, P1, !PT ;  /* 0x0000000615157210 */ /* 0x000fe40000ffe5ff */
[----:B------:R-:W-:Y:S02]  /*1190*/  ISETP.GE.U32.AND P1, PT, R18, R17, PT ;  /* 0x000000111200720c */ /* 0x000fe40003f26070 */
[----:B------:R-:W-:Y:S01]  /*11a0*/  ISETP.GE.U32.AND P0, PT, R15, R12, PT ;  /* 0x0000000c0f00720c */ /* 0x000fe20003f06070 */
[C---:B------:R-:W-:Y:S01]  /*11b0*/  IMAD.X R14, R19.reuse, 0x1, R21, P2 ;  /* 0x00000001130e7824 */ /* 0x040fe200010e0615 */
[----:B------:R-:W-:-:S04]  /*11c0*/  ISETP.GE.U32.AND.EX P1, PT, R19, R21, PT, P1 ;  /* 0x000000151300720c */ /* 0x000fc80003f26110 */
[----:B------:R-:W-:Y:S02]  /*11d0*/  ISETP.GE.U32.AND.EX P0, PT, R14, R13, PT, P0 ;  /* 0x0000000d0e00720c */ /* 0x000fe40003f06100 */
[C---:B------:R-:W-:Y:S02]  /*11e0*/  SEL R7, R12.reuse, RZ, !P1 ;  /* 0x000000ff0c077207 */ /* 0x040fe40004800000 */
[----:B------:R-:W-:Y:S02]  /*11f0*/  SEL R10, R12, RZ, P0 ;  /* 0x000000ff0c0a7207 */ /* 0x000fe40000000000 */
[----:B------:R-:W-:Y:S02]  /*1200*/  SEL R11, R13, RZ, !P1 ;  /* 0x000000ff0d0b7207 */ /* 0x000fe40004800000 */
[----:B------:R-:W-:Y:S02]  /*1210*/  IADD3 R6, P2, P3, R7, R18, -R17 ;  /* 0x0000001207067210 */ /* 0x000fe40007b5e811 */
[----:B------:R-:W-:-:S02]  /*1220*/  IADD3 R10, P1, PT, -R10, R15, RZ ;  /* 0x0000000f0a0a7210 */ /* 0x000fc40007f3e1ff */
[----:B------:R-:W-:Y:S02]  /*1230*/  SEL R13, R13, RZ, P0 ;  /* 0x000000ff0d0d7207 */ /* 0x000fe40000000000 */
[----:B------:R-:W-:Y:S02]  /*1240*/  IADD3.X R7, PT, PT, R11, R19, ~R21, P2, P3 ;  /* 0x000000130b077210 */ /* 0x000fe400017e6c15 */
[----:B------:R-:W-:Y:S01]  /*1250*/  ISETP.GE.U32.AND P0, PT, R25, UR7, PT ;  /* 0x0000000719007c0c */ /* 0x000fe2000bf06070 */
[----:B------:R-:W-:-:S05]  /*1260*/  IMAD.X R11, R14, 0x1, ~R13, P1 ;  /* 0x000000010e0b7824 */ /* 0x000fca00008e0e0d */
[----:B------:R2:W-:Y:S04]  /*1270*/  STS.64 [R26], R10 ;  /* 0x0000000a1a007388 */ /* 0x0005e80000000a00 */
[----:B------:R2:W-:Y:S03]  /*1280*/  STS.64 [R24], R6 ;  /* 0x0000000618007388 */ /* 0x0005e60000000a00 */
[----:B------:R-:W-:Y:S05]  /*1290*/  @!P0 BRA `(.L_x_29) ;  /* 0xfffffff800ec8947 */ /* 0x000fea000383ffff */
.L_x_28:
[----:B------:R-:W-:Y:S05]  /*12a0*/  BSYNC.RECONVERGENT B0 ;  /* 0x0000000000007941 */ /* 0x000fea0003800200 */
.L_x_27:
[----:B------:R-:W-:Y:S05]  /*12b0*/  BRA.U UP0, `(.L_x_30) ;  /* 0xfffffff9009c7547 */ /* 0x000fea000b83ffff */
.L_x_26:
[----:B------:R-:W4:Y:S01]  /*12c0*/  LDCU UR5, c[0x0][0x3a8] ;  /* 0x00007500ff0577ac */ /* 0x000f220008000800 */
[----:B------:R-:W-:-:S04]  /*12d0*/  UIADD3 UR4, UPT, UPT, UR4, 0x1, URZ ;  /* 0x0000000104047890 */ /* 0x000fc8000fffe0ff */
[----:B----4-:R-:W-:-:S09]  /*12e0*/  UISETP.NE.AND UP0, UPT, UR4, UR5, UPT ;  /* 0x000000050400728c */ /* 0x010fd2000bf05270 */
[----:B------:R-:W-:Y:S05]  /*12f0*/  BRA.U UP0, `(.L_x_31) ;  /* 0xfffffff9007c7547 */ /* 0x000fea000b83ffff */
.L_x_25:
[----:B------:R-:W4:Y:S01]  /*1300*/  LDCU UR4, c[0x0][0x3a0] ;  /* 0x00007400ff0477ac */ /* 0x000f220008000800 */
[----:B------:R-:W-:Y:S01]  /*1310*/  BSSY.RECONVERGENT B0, `(.L_x_32) ;  /* 0x000000f000007945 */ /* 0x000fe20003800200 */
[----:B------:R-:W-:Y:S01]  /*1320*/  BAR.SYNC.DEFER_BLOCKING 0x0 ;  /* 0x0000000000007b1d */ /* 0x000fe20000010000 */
[----:B----4-:R-:W-:-:S13]  /*1330*/  ISETP.GE.U32.AND P0, PT, R0, UR4, PT ;  /* 0x0000000400007c0c */ /* 0x010fda000bf06070 */
[----:B------:R-:W-:Y:S05]  /*1340*/  @P0 BRA `(.L_x_33) ;  /* 0x00000000002c0947 */ /* 0x000fea0003800000 */
[----:B0-----:R-:W0:Y:S01]  /*1350*/  S2R R3, SR_CgaCtaId ;  /* 0x0000000000037919 */ /* 0x001e220000008800 */
[----:B------:R-:W-:Y:S01]  /*1360*/  MOV R2, 0x400 ;  /* 0x0000040000027802 */ /* 0x000fe20000000f00 */
[----:B-123--:R-:W-:-:S03]  /*1370*/  IMAD.MOV.U32 R7, RZ, RZ, R0 ;  /* 0x000000ffff077224 */ /* 0x00efc600078e0000 */
[----:B0-----:R-:W-:-:S07]  /*1380*/  LEA R6, R3, R2, 0x18 ;  /* 0x0000000203067211 */ /* 0x001fce00078ec0ff */
.L_x_34:
[C---:B----4-:R-:W-:Y:S02]  /*1390*/  IMAD R2, R7.reuse, 0x8, R6 ;  /* 0x0000000807027824 */ /* 0x050fe400078e0206 */
[----:B------:R-:W-:-:S04]  /*13a0*/  IMAD.WIDE.U32 R4, R7, 0x8, R8 ;  /* 0x0000000807047825 */ /* 0x000fc800078e0008 */
[----:B------:R-:W0:Y:S01]  /*13b0*/  LDS.64 R2, [R2] ;  /* 0x0000000002027984 */ /* 0x000e220000000a00 */
[----:B------:R-:W-:-:S05]  /*13c0*/  VIADD R7, R7, UR9 ;  /* 0x0000000907077c36 */ /* 0x000fca0008000000 */
[----:B------:R-:W-:Y:S01]  /*13d0*/  ISETP.GE.U32.AND P0, PT, R7, UR4, PT ;  /* 0x0000000407007c0c */ /* 0x000fe2000bf06070 */
[----:B0-----:R4:W-:-:S12]  /*13e0*/  STG.E.64 desc[UR10][R4.64], R2 ;  /* 0x0000000204007986 */ /* 0x0019d8000c101b0a */
[----:B------:R-:W-:Y:S05]  /*13f0*/  @!P0 BRA `(.L_x_34) ;  /* 0xfffffffc00e48947 */ /* 0x000fea000383ffff */
.L_x_33:
[----:B------:R-:W-:Y:S05]  /*1400*/  BSYNC.RECONVERGENT B0 ;  /* 0x0000000000007941 */ /* 0x000fea0003800200 */
.L_x_32:
[----:B------:R-:W-:Y:S06]  /*1410*/  BAR.SYNC.DEFER_BLOCKING 0x0 ;  /* 0x0000000000007b1d */ /* 0x000fec0000010000 */
[----:B------:R-:W-:Y:S05]  /*1420*/  BRA `(.L_x_35) ;  /* 0xffffffec00147947 */ /* 0x000fea000383ffff */
.L_x_36:
        /* <DEDUP_REMOVED lines=13> */
.L_x_162:


//--------------------- .text.nfs_fully_fused_ntt_kernel --------------------------
	.section	.text.nfs_fully_fused_ntt_kernel,"ax",@progbits
	.align	128
        .global         nfs_fully_fused_ntt_kernel
        .type           nfs_fully_fused_ntt_kernel,@function
        .size           nfs_fully_fused_ntt_kernel,(.L_x_163 - nfs_fully_fused_ntt_kernel)
        .other          nfs_fully_fused_ntt_kernel,@"STO_CUDA_ENTRY STV_DEFAULT"
nfs_fully_fused_ntt_kernel:
.text.nfs_fully_fused_ntt_kernel:
[----:B------:R-:W-:Y:S01]  /*0000*/  LDC R1, c[0x0][0x37c] ;  /* 0x0000df00ff017b82 */ /* 0x000fe20000000800 */
[----:B------:R-:W0:Y:S07]  /*0010*/  S2R R0, SR_TID.X ;  /* 0x0000000000007919 */ /* 0x000e2e0000002100 */
[----:B------:R-:W0:Y:S01]  /*0020*/  LDC R8, c[0x0][0x3a0] ;  /* 0x0000e800ff087b82 */ /* 0x000e220000000800 */
[----:B------:R-:W1:Y:S01]  /*0030*/  LDCU.64 UR6, c[0x0][0x358] ;  /* 0x00006b00ff0677ac */ /* 0x000e620008000a00 */
[----:B------:R-:W-:Y:S06]  /*0040*/  BSSY.RECONVERGENT B0, `(.L_x_37) ;  /* 0x0000013000007945 */ /* 0x000fec0003800200 */
[----:B------:R-:W2:Y:S08]  /*0050*/  S2UR UR4, SR_CTAID.X ;  /* 0x00000000000479c3 */ /* 0x000eb00000002500 */
[----:B------:R-:W3:Y:S01]  /*0060*/  LDC.64 R28, c[0x0][0x380] ;  /* 0x0000e000ff1c7b82 */ /* 0x000ee20000000a00 */
[----:B0-----:R-:W-:Y:S01]  /*0070*/  ISETP.GE.U32.AND P0, PT, R0, R8, PT ;  /* 0x000000080000720c */ /* 0x001fe20003f06070 */
[----:B--2---:R-:W-:-:S04]  /*0080*/  IMAD R3, R8, UR4, RZ ;  /* 0x0000000408037c24 */ /* 0x004fc8000f8e02ff */
[----:B---3--:R-:W-:-:S08]  /*0090*/  IMAD.WIDE.U32 R28, R3, 0x8, R28 ;  /* 0x00000008031c7825 */ /* 0x008fd000078e001c */
[----:B-1----:R-:W-:Y:S05]  /*00a0*/  @P0 BRA `(.L_x_38) ;  /* 0x0000000000300947 */ /* 0x002fea0003800000 */
[----:B------:R-:W0:Y:S01]  /*00b0*/  S2R R3, SR_CgaCtaId ;  /* 0x0000000000037919 */ /* 0x000e220000008800 */
[----:B------:R-:W1:Y:S01]  /*00c0*/  LDC R6, c[0x0][0x360] ;  /* 0x0000d800ff067b82 */ /* 0x000e620000000800 */
[----:B------:R-:W-:Y:S01]  /*00d0*/  MOV R2, 0x400 ;  /* 0x0000040000027802 */ /* 0x000fe20000000f00 */
[----:B------:R-:W-:-:S03]  /*00e0*/  IMAD.MOV.U32 R5, RZ, RZ, R0 ;  /* 0x000000ffff057224 */ /* 0x000fc600078e0000 */
[----:B0-----:R-:W-:-:S07]  /*00f0*/  LEA R4, R3, R2, 0x18 ;  /* 0x0000000203047211 */ /* 0x001fce00078ec0ff */
.L_x_39:
[----:B0-----:R-:W-:-:S06]  /*0100*/  IMAD.WIDE.U32 R2, R5, 0x8, R28 ;  /* 0x0000000805027825 */ /* 0x001fcc00078e001c */
[----:B------:R-:W2:Y:S01]  /*0110*/  LDG.E.64 R2, desc[UR6][R2.64] ;  /* 0x0000000602027981 */ /* 0x000ea2000c1e1b00 */
[----:B------:R-:W-:Y:S02]  /*0120*/  IMAD R7, R5, 0x8, R4 ;  /* 0x0000000805077824 */ /* 0x000fe400078e0204 */
[----:B-1----:R-:W-:-:S05]  /*0130*/  IMAD.IADD R5, R6, 0x1, R5 ;  /* 0x0000000106057824 */ /* 0x002fca00078e0205 */
[----:B------:R-:W-:Y:S01]  /*0140*/  ISETP.GE.U32.AND P0, PT, R5, R8, PT ;  /* 0x000000080500720c */ /* 0x000fe20003f06070 */
[----:B--2---:R0:W-:-:S12]  /*0150*/  STS.64 [R7], R2 ;  /* 0x0000000207007388 */ /* 0x0041d80000000a00 */
[----:B------:R-:W-:Y:S05]  /*0160*/  @!P0 BRA `(.L_x_39) ;  /* 0xfffffffc00e48947 */ /* 0x000fea000383ffff */
.L_x_38:
[----:B------:R-:W-:Y:S05]  /*0170*/  BSYNC.RECONVERGENT B0 ;  /* 0x0000000000007941 */ /* 0x000fea0003800200 */
.L_x_37:
[----:B------:R-:W1:Y:S01]  /*0180*/  LDCU UR4, c[0x0][0x3a8] ;  /* 0x00007500ff0477ac */ /* 0x000e620008000800 */
[----:B0-----:R-:W0:Y:S01]  /*0190*/  LDC R2, c[0x0][0x360] ;  /* 0x0000d800ff027b82 */ /* 0x001e220000000800 */
[----:B------:R-:W-:Y:S01]  /*01a0*/  SHF.R.U32.HI R3, RZ, 0x5, R0 ;  /* 0x00000005ff037819 */ /* 0x000fe20000011600 */
[----:B------:R-:W-:Y:S01]  /*01b0*/  BSSY.RECONVERGENT B0, `(.L_x_40) ;  /* 0x0000033000007945 */ /* 0x000fe20003800200 */
[----:B------:R-:W2:Y:S01]  /*01c0*/  LDCU UR5, c[0x0][0x3a4] ;  /* 0x00007480ff0577ac */ /* 0x000ea20008000800 */
[----:B------:R-:W-:Y:S01]  /*01d0*/  LOP3.LUT R4, R0, 0x1f, RZ, 0xc0, !PT ;  /* 0x0000001f00047812 */ /* 0x000fe200078ec0ff */
[----:B-1----:R-:W-:Y:S02]  /*01e0*/  IMAD.U32 R5, RZ, RZ, UR4 ;  /* 0x00000004ff057e24 */ /* 0x002fe4000f8e00ff */
[----:B--2---:R-:W-:Y:S01]  /*01f0*/  IMAD.U32 R22, RZ, RZ, UR5 ;  /* 0x00000005ff167e24 */ /* 0x004fe2000f8e00ff */
[----:B------:R-:W-:Y:S02]  /*0200*/  BAR.SYNC.DEFER_BLOCKING 0x0 ;  /* 0x0000000000007b1d */ /* 0x000fe40000010000 */
[----:B------:R-:W-:-:S04]  /*0210*/  ISETP.NE.AND P0, PT, R5, RZ, PT ;  /* 0x000000ff0500720c */ /* 0x000fc80003f05270 */
[----:B------:R-:W-:-:S13]  /*0220*/  ISETP.GE.U32.OR P0, PT, R3, R22, !P0 ;  /* 0x000000160300720c */ /* 0x000fda0004706470 */
[----:B------:R-:W-:Y:S05]  /*0230*/  @P0 BRA `(.L_x_41) ;  /* 0x0000000000a80947 */ /* 0x000fea0003800000 */
[----:B------:R-:W1:Y:S01]  /*0240*/  S2R R7, SR_CgaCtaId ;  /* 0x0000000000077919 */ /* 0x000e620000008800 */
[----:B------:R-:W2:Y:S01]  /*0250*/  LDC R22, c[0x0][0x3a4] ;  /* 0x0000e900ff167b82 */ /* 0x000ea20000000800 */
[----:B------:R-:W-:Y:S01]  /*0260*/  MOV R6, 0x400 ;  /* 0x0000040000067802 */ /* 0x000fe20000000f00 */
[----:B------:R-:W-:Y:S01]  /*0270*/  IMAD.MOV.U32 R15, RZ, RZ, R3 ;  /* 0x000000ffff0f7224 */ /* 0x000fe200078e0003 */
[C---:B------:R-:W-:Y:S02]  /*0280*/  ISETP.GE.U32.AND P1, PT, R4.reuse, R5, PT ;  /* 0x000000050400720c */ /* 0x040fe40003f26070 */
[C---:B------:R-:W-:Y:S02]  /*0290*/  LOP3.LUT R16, R4.reuse, 0x20, RZ, 0xfc, !PT ;  /* 0x0000002004107812 */ /* 0x040fe400078efcff */
[C---:B------:R-:W-:Y:S01]  /*02a0*/  LOP3.LUT R18, R4.reuse, 0x40, RZ, 0xfc, !PT ;  /* 0x0000004004127812 */ /* 0x040fe200078efcff */
[----:B------:R-:W3:Y:S01]  /*02b0*/  LDC R14, c[0x0][0x3a8] ;  /* 0x0000ea00ff0e7b82 */ /* 0x000ee20000000800 */
[----:B------:R-:W-:-:S02]  /*02c0*/  LOP3.LUT R20, R4, 0x60, RZ, 0xfc, !PT ;  /* 0x0000006004147812 */ /* 0x000fc400078efcff */
[----:B-1----:R-:W-:-:S07]  /*02d0*/  LEA R24, R7, R6, 0x18 ;  /* 0x0000000607187211 */ /* 0x002fce00078ec0ff */
.L_x_44:
[----:B--2---:R-:W-:-:S04]  /*02e0*/  IMAD R5, R4, R22, R15 ;  /* 0x0000001604057224 */ /* 0x004fc800078e020f */
[----:B------:R-:W-:Y:S01]  /*02f0*/  IMAD R17, R5, 0x8, R24 ;  /* 0x0000000805117824 */ /* 0x000fe200078e0218 */
[----:B---3--:R-:W-:-:S03]  /*0300*/  MOV R5, R14 ;  /* 0x0000000e00057202 */ /* 0x008fc60000000f00 */
[C-C-:B-1----:R-:W-:Y:S01]  /*0310*/  IMAD R21, R22.reuse, 0x200, R17.reuse ;  /* 0x0000020016157824 */ /* 0x142fe200078e0211 */
[----:B------:R1:W2:Y:S01]  /*0320*/  @!P1 LDS.64 R6, [R17] ;  /* 0x0000000011069984 */ /* 0x0002a20000000a00 */
[----:B------:R-:W-:Y:S01]  /*0330*/  ISETP.GE.U32.AND P2, PT, R5, 0x21, PT ;  /* 0x000000210500780c */ /* 0x000fe20003f46070 */
[C---:B------:R-:W-:Y:S02]  /*0340*/  IMAD R19, R22.reuse, 0x100, R17 ;  /* 0x0000010016137824 */ /* 0x040fe400078e0211 */
[----:B------:R-:W-:-:S10]  /*0350*/  IMAD R23, R22, 0x100, R21 ;  /* 0x0000010016177824 */ /* 0x000fd400078e0215 */
[----:B-1--4-:R-:W-:Y:S05]  /*0360*/  @!P2 BRA `(.L_x_42) ;  /* 0x000000000024a947 */ /* 0x012fea0003800000 */
[----:B------:R-:W-:-:S13]  /*0370*/  ISETP.GE.U32.AND P0, PT, R16, R5, PT ;  /* 0x000000051000720c */ /* 0x000fda0003f06070 */
[----:B------:R1:W3:Y:S01]  /*0380*/  @!P0 LDS.64 R8, [R19] ;  /* 0x0000000013088984 */ /* 0x0002e20000000a00 */
[----:B------:R-:W-:-:S13]  /*0390*/  ISETP.GE.U32.AND P0, PT, R5, 0x41, PT ;  /* 0x000000410500780c */ /* 0x000fda0003f06070 */
[----:B-1----:R-:W-:Y:S05]  /*03a0*/  @!P0 BRA `(.L_x_42) ;  /* 0x0000000000148947 */ /* 0x002fea0003800000 */
[-C--:B------:R-:W-:Y:S02]  /*03b0*/  ISETP.GE.U32.AND P0, PT, R20, R5.reuse, PT ;  /* 0x000000051400720c */ /* 0x080fe40003f06070 */
[----:B------:R-:W-:Y:S02]  /*03c0*/  ISETP.GE.U32.AND P3, PT, R18, R5, PT ;  /* 0x000000051200720c */ /* 0x000fe40003f66070 */
[----:B------:R-:W-:-:S11]  /*03d0*/  ISETP.LT.U32.OR P0, PT, R5, 0x61, P0 ;  /* 0x000000610500780c */ /* 0x000fd60000701470 */
[----:B------:R1:W4:Y:S04]  /*03e0*/  @!P3 LDS.64 R10, [R21] ;  /* 0x00000000150ab984 */ /* 0x0003280000000a00 */
[----:B------:R1:W0:Y:S02]  /*03f0*/  @!P0 LDS.64 R12, [R23] ;  /* 0x00000000170c8984 */ /* 0x0002240000000a00 */
.L_x_42:
[----:B--2---:R2:W-:Y:S01]  /*0400*/  @!P1 STS.64 [R17], R6 ;  /* 0x0000000611009388 */ /* 0x0045e20000000a00 */
[----:B------:R-:W-:Y:S05]  /*0410*/  @!P2 BRA `(.L_x_43) ;  /* 0x000000000024a947 */ /* 0x000fea0003800000 */
[----:B------:R-:W-:-:S13]  /*0420*/  ISETP.GE.U32.AND P0, PT, R16, R5, PT ;  /* 0x000000051000720c */ /* 0x000fda0003f06070 */
[----:B---3--:R3:W-:Y:S01]  /*0430*/  @!P0 STS.64 [R19], R8 ;  /* 0x0000000813008388 */ /* 0x0087e20000000a00 */
[----:B------:R-:W-:-:S13]  /*0440*/  ISETP.GE.U32.AND P0, PT, R5, 0x41, PT ;  /* 0x000000410500780c */ /* 0x000fda0003f06070 */
[----:B---3--:R-:W-:Y:S05]  /*0450*/  @!P0 BRA `(.L_x_43) ;  /* 0x0000000000148947 */ /* 0x008fea0003800000 */
[-C--:B------:R-:W-:Y:S02]  /*0460*/  ISETP.GE.U32.AND P0, PT, R20, R5.reuse, PT ;  /* 0x000000051400720c */ /* 0x080fe40003f06070 */
[----:B------:R-:W-:Y:S02]  /*0470*/  ISETP.GE.U32.AND P2, PT, R18, R5, PT ;  /* 0x000000051200720c */ /* 0x000fe40003f46070 */
[----:B------:R-:W-:-:S11]  /*0480*/  ISETP.LT.U32.OR P0, PT, R5, 0x61, P0 ;  /* 0x000000610500780c */ /* 0x000fd60000701470 */
[----:B----4-:R3:W-:Y:S04]  /*0490*/  @!P2 STS.64 [R21], R10 ;  /* 0x0000000a1500a388 */ /* 0x0107e80000000a00 */
[----:B0-----:R3:W-:Y:S02]  /*04a0*/  @!P0 STS.64 [R23], R12 ;  /* 0x0000000c17008388 */ /* 0x0017e40000000a00 */
.L_x_43:
[----:B0-----:R-:W-:-:S04]  /*04b0*/  LEA.HI R15, R2, R15, RZ, 0x1b ;  /* 0x0000000f020f7211 */ /* 0x001fc800078fd8ff */
[----:B------:R-:W-:-:S13]  /*04c0*/  ISETP.GE.U32.AND P0, PT, R15, R22, PT ;  /* 0x000000160f00720c */ /* 0x000fda0003f06070 */
[----:B------:R-:W-:Y:S05]  /*04d0*/  @!P0 BRA `(.L_x_44) ;  /* 0xfffffffc00808947 */ /* 0x000fea000383ffff */
.L_x_41:
[----:B------:R-:W-:Y:S05]  /*04e0*/  BSYNC.RECONVERGENT B0 ;  /* 0x0000000000007941 */ /* 0x000fea0003800200 */
.L_x_40:
[----:B------:R-:W5:Y:S01]  /*04f0*/  LDCU UR8, c[0x0][0x3a0] ;  /* 0x00007400ff0877ac */ /* 0x000f620008000800 */
[----:B------:R-:W-:Y:S01]  /*0500*/  BSSY.RECONVERGENT B0, `(.L_x_45) ;  /* 0x0000035000007945 */ /* 0x000fe20003800200 */
[----:B------:R-:W0:Y:S01]  /*0510*/  LDCU.64 UR4, c[0x0][0x3c0] ;  /* 0x00007800ff0477ac */ /* 0x000e220008000a00 */
[----:B------:R-:W-:Y:S01]  /*0520*/  BAR.SYNC.DEFER_BLOCKING 0x0 ;  /* 0x0000000000007b1d */ /* 0x000fe20000010000 */
[----:B-----5:R-:W-:-:S13]  /*0530*/  ISETP.GE.U32.AND P0, PT, R0, UR8, PT ;  /* 0x0000000800007c0c */ /* 0x020fda000bf06070 */
[----:B0-----:R-:W-:Y:S05]  /*0540*/  @P0 BRA `(.L_x_46) ;  /* 0x0000000000c00947 */ /* 0x001fea0003800000 */
[----:B--2---:R-:W0:Y:S01]  /*0550*/  S2R R6, SR_CgaCtaId ;  /* 0x0000000000067919 */ /* 0x004e220000008800 */
[----:B-1-3--:R-:W-:Y:S01]  /*0560*/  MOV R23, 0x400 ;  /* 0x0000040000177802 */ /* 0x00afe20000000f00 */
[----:B------:R-:W-:-:S03]  /*0570*/  IMAD.MOV.U32 R24, RZ, RZ, R0 ;  /* 0x000000ffff187224 */ /* 0x000fc600078e0000 */
[----:B0-----:R-:W-:-:S07]  /*0580*/  LEA R23, R6, R23, 0x18 ;  /* 0x0000001706177211 */ /* 0x001fce00078ec0ff */
.L_x_47:
[----:B0-----:R-:W0:Y:S02]  /*0590*/  LDC.64 R6, c[0x0][0x398] ;  /* 0x0000e600ff067b82 */ /* 0x001e240000000a00 */
[----:B0-----:R-:W-:-:S06]  /*05a0*/  IMAD.WIDE.U32 R6, R24, 0x8, R6 ;  /* 0x0000000818067825 */ /* 0x001fcc00078e0006 */
[----:B------:R-:W4:Y:S01]  /*05b0*/  LDG.E.64 R6, desc[UR6][R6.64] ;  /* 0x0000000606067981 */ /* 0x000f22000c1e1b00 */
[----:B------:R-:W-:Y:S02]  /*05c0*/  IMAD R25, R24, 0x8, R23 ;  /* 0x0000000818197824 */ /* 0x000fe400078e0217 */
[----:B------:R-:W-:-:S03]  /*05d0*/  IMAD.IADD R24, R2, 0x1, R24 ;  /* 0x0000000102187824 */ /* 0x000fc600078e0218 */
[----:B------:R-:W4:Y:S02]  /*05e0*/  LDS.64 R8, [R25] ;  /* 0x0000000019087984 */ /* 0x000f240000000a00 */
[----:B----4-:R-:W-:-:S04]  /*05f0*/  IMAD.WIDE.U32 R10, R7, R8, RZ ;  /* 0x00000008070a7225 */ /* 0x010fc800078e00ff */
[----:B------:R-:W-:-:S04]  /*0600*/  IMAD.WIDE.U32 R14, R6, R8, RZ ;  /* 0x00000008060e7225 */ /* 0x000fc800078e00ff */
[----:B------:R-:W-:-:S04]  /*0610*/  IMAD.WIDE.U32 R10, P0, R9, R6, R10 ;  /* 0x00000006090a7225 */ /* 0x000fc8000780000a */
[----:B------:R-:W-:Y:S01]  /*0620*/  IMAD.X R13, RZ, RZ, RZ, P0 ;  /* 0x000000ffff0d7224 */ /* 0x000fe200000e06ff */
[----:B------:R-:W-:Y:S01]  /*0630*/  IADD3 RZ, P0, PT, R15, R10, RZ ;  /* 0x0000000a0fff7210 */ /* 0x000fe20007f1e0ff */
[----:B------:R-:W-:Y:S01]  /*0640*/  IMAD.MOV.U32 R12, RZ, RZ, R11 ;  /* 0x000000ffff0c7224 */ /* 0x000fe200078e000b */
[----:B------:R-:W0:Y:S03]  /*0650*/  LDC.64 R14, c[0x0][0x3b8] ;  /* 0x0000ee00ff0e7b82 */ /* 0x000e260000000a00 */
[----:B------:R-:W-:-:S06]  /*0660*/  IMAD.WIDE.U32.X R12, R9, R7, R12, P0 ;  /* 0x00000007090c7225 */ /* 0x000fcc00000e040c */
[----:B------:R-:W-:-:S04]  /*0670*/  IMAD.WIDE.U32 R16, R13, UR4, RZ ;  /* 0x000000040d107c25 */ /* 0x000fc8000f8e00ff */
[----:B------:R-:W-:-:S04]  /*0680*/  IMAD.WIDE.U32 R18, R12, UR4, RZ ;  /* 0x000000040c127c25 */ /* 0x000fc8000f8e00ff */
[----:B------:R-:W-:-:S04]  /*0690*/  IMAD.WIDE.U32 R16, P0, R12, UR5, R16 ;  /* 0x000000050c107c25 */ /* 0x000fc8000f800010 */
[----:B------:R-:W-:Y:S01]  /*06a0*/  IMAD.MOV.U32 R20, RZ, RZ, R17 ;  /* 0x000000ffff147224 */ /* 0x000fe200078e0011 */
[----:B------:R-:W-:Y:S02]  /*06b0*/  IADD3.X R21, PT, PT, RZ, RZ, RZ, P0, !PT ;  /* 0x000000ffff157210 */ /* 0x000fe400007fe4ff */
[----:B------:R-:W-:-:S05]  /*06c0*/  IADD3 RZ, P0, PT, R19, R16, RZ ;  /* 0x0000001013ff7210 */ /* 0x000fca0007f1e0ff */
[----:B------:R-:W-:-:S04]  /*06d0*/  IMAD.WIDE.U32.X R20, R13, UR5, R20, P0 ;  /* 0x000000050d147c25 */ /* 0x000fc800080e0414 */
        /* <DEDUP_REMOVED lines=23> */
.L_x_46:
[----:B------:R-:W-:Y:S05]  /*0850*/  BSYNC.RECONVERGENT B0 ;  /* 0x0000000000007941 */ /* 0x000fea0003800200 */
.L_x_45:
[----:B------:R-:W-:Y:S01]  /*0860*/  BAR.SYNC.DEFER_BLOCKING 0x0 ;  /* 0x0000000000007b1d */ /* 0x000fe20000010000 */
[----:B------:R-:W-:-:S13]  /*0870*/  ISETP.GE.U32.AND P0, PT, R3, R5, PT ;  /* 0x000000050300720c */ /* 0x000fda0003f06070 */
[----:B------:R-:W-:Y:S05]  /*0880*/  @P0 BRA `(.L_x_48) ;  /* 0x00000014008c0947 */ /* 0x000fea0003800000 */
[----:B------:R-:W5:Y:S02]  /*0890*/  LDC R5, c[0x0][0x3ac] ;  /* 0x0000eb00ff057b82 */ /* 0x000f640000000800 */
[C---:B-----5:R-:W-:Y:S02]  /*08a0*/  ISETP.NE.AND P0, PT, R5.reuse, RZ, PT ;  /* 0x000000ff0500720c */ /* 0x060fe40003f05270 */
[----:B------:R-:W-:Y:S02]  /*08b0*/  LOP3.LUT R5, R5, 0xfffffffe, RZ, 0xc0, !PT ;  /* 0xfffffffe05057812 */ /* 0x000fe400078ec0ff */
[----:B------:R-:W-:Y:S02]  /*08c0*/  ISETP.GT.U32.OR P0, PT, R22, 0x20, !P0 ;  /* 0x000000201600780c */ /* 0x000fe40004704470 */
[----:B0-2---:R-:W-:-:S11]  /*08d0*/  IADD3 R6, PT, PT, -R5, RZ, RZ ;  /* 0x000000ff05067210 */ /* 0x005fd60007ffe1ff */
.L_x_66:
[----:B0-2---:R-:W0:Y:S01]  /*08e0*/  LDC R7, c[0x0][0x3a4] ;  /* 0x0000e900ff077b82 */ /* 0x005e220000000800 */
[----:B------:R-:W-:Y:S01]  /*08f0*/  BSSY B2, `(.L_x_49) ;  /* 0x0000158000027945 */ /* 0x000fe20003800000 */
[----:B0-----:R-:W-:-:S13]  /*0900*/  ISETP.GE.U32.AND P1, PT, R4, R7, PT ;  /* 0x000000070400720c */ /* 0x001fda0003f26070 */
[----:B------:R-:W-:Y:S05]  /*0910*/  @P1 BRA `(.L_x_50) ;  /* 0x0000001400541947 */ /* 0x000fea0003800000 */
[----:B------:R-:W0:Y:S01]  /*0920*/  S2UR UR5, SR_CgaCtaId ;  /* 0x00000000000579c3 */ /* 0x000e220000008800 */
[----:B------:R-:W-:Y:S01]  /*0930*/  UMOV UR4, 0x400 ;  /* 0x0000040000047882 */ /* 0x000fe20000000000 */
[----:B------:R-:W-:Y:S01]  /*0940*/  IMAD R7, R3, R7, R4 ;  /* 0x0000000703077224 */ /* 0x000fe200078e0204 */
[----:B------:R-:W-:Y:S01]  /*0950*/  BSSY B1, `(.L_x_51) ;  /* 0x0000150000017945 */ /* 0x000fe20003800000 */
[----:B0-----:R-:W-:-:S06]  /*0960*/  ULEA UR4, UR5, UR4, 0x18 ;  /* 0x0000000405047291 */ /* 0x001fcc000f8ec0ff */
[----:B------:R-:W-:-:S05]  /*0970*/  LEA R7, R7, UR4, 0x3 ;  /* 0x0000000407077c11 */ /* 0x000fca000f8e18ff */
[----:B---34-:R0:W2:Y:S01]  /*0980*/  LDS.64 R10, [R7] ;  /* 0x00000000070a7984 */ /* 0x0180a20000000a00 */
[----:B------:R-:W-:Y:S05]  /*0990*/  @P0 BRA `(.L_x_52) ;  /* 0x00000014002c0947 */ /* 0x000fea0003800000 */
[----:B------:R-:W3:Y:S01]  /*09a0*/  LDCU UR4, c[0x0][0x3ac] ;  /* 0x00007580ff0477ac */ /* 0x000ee20008000800 */
[----:B------:R-:W-:Y:S01]  /*09b0*/  IMAD.MOV.U32 R13, RZ, RZ, RZ ;  /* 0x000000ffff0d7224 */ /* 0x000fe200078e00ff */
[----:B---3--:R-:W-:-:S09]  /*09c0*/  UISETP.NE.AND UP0, UPT, UR4, 0x1, UPT ;  /* 0x000000010400788c */ /* 0x008fd2000bf05270 */
[----:B------:R-:W-:Y:S05]  /*09d0*/  BRA.U !UP0, `(.L_x_53) ;  /* 0x0000000d08707547 */ /* 0x000fea000b800000 */
[----:B------:R-:W-:Y:S01]  /*09e0*/  BSSY B0, `(.L_x_54) ;  /* 0x00000da000007945 */ /* 0x000fe20003800000 */
[----:B------:R-:W-:Y:S02]  /*09f0*/  IMAD.MOV.U32 R8, RZ, RZ, RZ ;  /* 0x000000ffff087224 */ /* 0x000fe400078e00ff */
[----:B------:R-:W-:-:S07]  /*0a00*/  IMAD.MOV.U32 R9, RZ, RZ, R6 ;  /* 0x000000ffff097224 */ /* 0x000fce00078e0006 */
.L_x_63:
[----:B------:R-:W-:Y:S01]  /*0a10*/  IMAD.MOV.U32 R15, RZ, RZ, 0x2 ;  /* 0x00000002ff0f7424 */ /* 0x000fe200078e00ff */
[----:B------:R-:W3:Y:S04]  /*0a20*/  LDC.64 R12, c[0x0][0x388] ;  /* 0x0000e200ff0c7b82 */ /* 0x000ee80000000a00 */
[----:B------:R-:W-:-:S04]  /*0a30*/  SHF.L.U32 R22, R15, R8, RZ ;  /* 0x000000080f167219 */ /* 0x000fc800000006ff */
[----:B------:R-:W-:-:S05]  /*0a40*/  SHF.R.U32.HI R17, RZ, 0x1, R22 ;  /* 0x00000001ff117819 */ /* 0x000fca0000011616 */
[----:B------:R-:W-:-:S05]  /*0a50*/  VIADD R15, R17, 0xffffffff ;  /* 0xffffffff110f7836 */ /* 0x000fca0000000000 */
[----:B------:R-:W-:-:S05]  /*0a60*/  LOP3.LUT R14, R15, R4, RZ, 0xc0, !PT ;  /* 0x000000040f0e7212 */ /* 0x000fca00078ec0ff */
[----:B------:R-:W-:-:S04]  /*0a70*/  IMAD.IADD R15, R17, 0x1, R14 ;  /* 0x00000001110f7824 */ /* 0x000fc800078e020e */
[----:B---3--:R-:W-:-:S06]  /*0a80*/  IMAD.WIDE.U32 R14, R15, 0x8, R12 ;  /* 0x000000080f0e7825 */ /* 0x008fcc00078e000c */
[----:B------:R-:W5:Y:S01]  /*0a90*/  LDG.E.64 R14, desc[UR6][R14.64] ;  /* 0x000000060e0e7981 */ /* 0x000f62000c1e1b00 */
[----:B------:R-:W-:Y:S01]  /*0aa0*/  UMOV UR4, 0xffffffff ;  /* 0xffffffff00047882 */ /* 0x000fe20000000000 */
[----:B------:R-:W-:Y:S02]  /*0ab0*/  LOP3.LUT R19, R17, R4, RZ, 0x3c, !PT ;  /* 0x0000000411137212 */ /* 0x000fe400078e3cff */
[----:B------:R-:W-:Y:S05]  /*0ac0*/  BRA.DIV UR4, `(.L_x_55) ;  /* 0x00000016043c7947 */ /* 0x000fea000b800000 */
[----:B-12---:R1:W2:Y:S04]  /*0ad0*/  SHFL.IDX PT, R23, R11, R19, 0x1f ;  /* 0x00001f130b177589 */ /* 0x0062a800000e0000 */
[----:B------:R1:W3:Y:S02]  /*0ae0*/  SHFL.IDX PT, R24, R10, R19, 0x1f ;  /* 0x00001f130a187589 */ /* 0x0002e400000e0000 */
.L_x_71:
[----:B------:R-:W-:Y:S01]  /*0af0*/  SHF.R.U32.HI R16, RZ, R8, R4 ;  /* 0x00000008ff107219 */ /* 0x000fe20000011604 */
[----:B------:R-:W-:Y:S01]  /*0b00*/  VIADD R9, R9, 0x2 ;  /* 0x0000000209097836 */ /* 0x000fe20000000000 */
[----:B------:R-:W-:Y:S02]  /*0b10*/  BSSY.RECONVERGENT B3, `(.L_x_56) ;  /* 0x0000062000037945 */ /* 0x000fe40003800200 */
[----:B------:R-:W-:Y:S02]  /*0b20*/  LOP3.LUT R16, R16, 0x1, RZ, 0xc0, !PT ;  /* 0x0000000110107812 */ /* 0x000fe400078ec0ff */
[----:B------:R-:W-:Y:S02]  /*0b30*/  ISETP.NE.AND P2, PT, R9, RZ, PT ;  /* 0x000000ff0900720c */ /* 0x000fe40003f45270 */
[----:B------:R-:W-:-:S13]  /*0b40*/  ISETP.NE.U32.AND P1, PT, R16, 0x1, PT ;  /* 0x000000011000780c */ /* 0x000fda0003f25070 */
[----:B------:R-:W-:Y:S05]  /*0b50*/  @!P1 BRA `(.L_x_57) ;  /* 0x0000000000bc9947 */ /* 0x000fea0003800000 */
[-C--:B--2--5:R-:W-:Y:S01]  /*0b60*/  IMAD.WIDE.U32 R16, R23, R14.reuse, RZ ;  /* 0x0000000e17107225 */ /* 0x0a4fe200078e00ff */
[----:B------:R-:W2:Y:S03]  /*0b70*/  LDCU.64 UR4, c[0x0][0x3c0] ;  /* 0x00007800ff0477ac */ /* 0x000ea60008000a00 */
[----:B-1-3--:R-:W-:Y:S01]  /*0b80*/  IMAD.WIDE.U32 R18, R24, R14, RZ ;  /* 0x0000000e18127225 */ /* 0x00afe200078e00ff */
[----:B------:R-:W1:Y:S03]  /*0b90*/  LDCU.64 UR8, c[0x0][0x3b8] ;  /* 0x00007700ff0877ac */ /* 0x000e660008000a00 */
[----:B------:R-:W-:-:S04]  /*0ba0*/  IMAD.WIDE.U32 R16, P1, R15, R24, R16 ;  /* 0x000000180f107225 */ /* 0x000fc80007820010 */
[----:B------:R-:W-:Y:S01]  /*0bb0*/  IMAD.MOV.U32 R20, RZ, RZ, R17 ;  /* 0x000000ffff147224 */ /* 0x000fe200078e0011 */
[----:B------:R-:W-:Y:S02]  /*0bc0*/  IADD3.X R21, PT, PT, RZ, RZ, RZ, P1, !PT ;  /* 0x000000ffff157210 */ /* 0x000fe40000ffe4ff */
[----:B------:R-:W-:Y:S01]  /*0bd0*/  IADD3 RZ, P1, PT, R19, R16, RZ ;  /* 0x0000001013ff7210 */ /* 0x000fe20007f3e0ff */
[----:B--2---:R-:W-:-:S04]  /*0be0*/  IMAD.U32 R17, RZ, RZ, UR5 ;  /* 0x00000005ff117e24 */ /* 0x004fc8000f8e00ff */
[----:B------:R-:W-:-:S04]  /*0bf0*/  IMAD.WIDE.U32.X R20, R15, R23, R20, P1 ;  /* 0x000000170f147225 */ /* 0x000fc800008e0414 */
[----:B------:R-:W-:Y:S02]  /*0c00*/  IMAD.U32 R15, RZ, RZ, UR4 ;  /* 0x00000004ff0f7e24 */ /* 0x000fe4000f8e00ff */
[----:B-1----:R-:W-:Y:S02]  /*0c10*/  IMAD.U32 R25, RZ, RZ, UR8 ;  /* 0x00000008ff197e24 */ /* 0x002fe4000f8e00ff */
[----:B------:R-:W-:-:S04]  /*0c20*/  IMAD.WIDE.U32 R18, R21, R15, RZ ;  /* 0x0000000f15127225 */ /* 0x000fc800078e00ff */
[----:B------:R-:W-:-:S04]  /*0c30*/  IMAD.WIDE.U32 R26, R20, R15, RZ ;  /* 0x0000000f141a7225 */ /* 0x000fc800078e00ff */
[----:B------:R-:W-:-:S04]  /*0c40*/  IMAD.WIDE.U32 R18, P1, R20, R17, R18 ;  /* 0x0000001114127225 */ /* 0x000fc80007820012 */
[----:B------:R-:W-:Y:S01]  /*0c50*/  IMAD.X R31, RZ, RZ, RZ, P1 ;  /* 0x000000ffff1f7224 */ /* 0x000fe200008e06ff */
[----:B------:R-:W-:Y:S01]  /*0c60*/  IADD3 RZ, P1, PT, R27, R18, RZ ;  /* 0x000000121bff7210 */ /* 0x000fe20007f3e0ff */
[----:B------:R-:W-:Y:S02]  /*0c70*/  IMAD.MOV.U32 R30, RZ, RZ, R19 ;  /* 0x000000ffff1e7224 */ /* 0x000fe400078e0013 */
[----:B------:R-:W-:Y:S02]  /*0c80*/  IMAD.U32 R26, RZ, RZ, UR9 ;  /* 0x00000009ff1a7e24 */ /* 0x000fe4000f8e00ff */
[----:B------:R-:W-:-:S04]  /*0c90*/  IMAD.WIDE.U32.X R30, R21, R17, R30, P1 ;  /* 0x00000011151e7225 */ /* 0x000fc800008e041e */
[-C--:B------:R-:W-:Y:S02]  /*0ca0*/  IMAD R20, R31, R25.reuse, RZ ;  /* 0x000000191f147224 */ /* 0x080fe400078e02ff */
[----:B------:R-:W-:-:S04]  /*0cb0*/  IMAD.WIDE.U32 R18, R30, R25, RZ ;  /* 0x000000191e127225 */ /* 0x000fc800078e00ff */
[----:B------:R-:W-:Y:S01]  /*0cc0*/  IMAD R20, R30, R26, R20 ;  /* 0x0000001a1e147224 */ /* 0x000fe200078e0214 */
[----:B------:R-:W-:-:S04]  /*0cd0*/  IADD3 R18, P1, PT, RZ, -R18, RZ ;  /* 0x80000012ff127210 */ /* 0x000fc80007f3e0ff */
[----:B------:R-:W-:-:S05]  /*0ce0*/  IADD3 R20, PT, PT, R19, R20, RZ ;  /* 0x0000001413147210 */ /* 0x000fca0007ffe0ff */
        /* <DEDUP_REMOVED lines=13> */
[----:B------:R-:W-:-:S04]  /*0dc0*/  IADD3 R10, P1, P3, R10, R18, -R19 ;  /* 0x000000120a0a7210 */ /* 0x000fc80007b3e813 */
[----:B------:R-:W-:Y:S02]  /*0dd0*/  IADD3.X R11, PT, PT, R11, R21, ~R14, P1, P3 ;  /* 0x000000150b0b7210 */ /* 0x000fe40000fe6c0e */
[----:B------:R-:W-:-:S04]  /*0de0*/  ISETP.GE.U32.AND P1, PT, R10, R25, PT ;  /* 0x000000190a00720c */ /* 0x000fc80003f26070 */
[----:B------:R-:W-:-:S04]  /*0df0*/  ISETP.GE.U32.AND.EX P1, PT, R11, R26, PT, P1 ;  /* 0x0000001a0b00720c */ /* 0x000fc80003f26110 */
[----:B------:R-:W-:Y:S02]  /*0e00*/  SEL R24, R25, RZ, P1 ;  /* 0x000000ff19187207 */ /* 0x000fe40000800000 */
[----:B------:R-:W-:Y:S02]  /*0e10*/  SEL R23, R26, RZ, P1 ;  /* 0x000000ff1a177207 */ /* 0x000fe40000800000 */
[----:B------:R-:W-:-:S05]  /*0e20*/  IADD3 R24, P3, PT, -R24, R10, RZ ;  /* 0x0000000a18187210 */ /* 0x000fca0007f7e1ff */
[----:B------:R-:W-:Y:S01]  /*0e30*/  IMAD.X R23, R11, 0x1, ~R23, P3 ;  /* 0x000000010b177824 */ /* 0x000fe200018e0e17 */
[----:B------:R-:W-:Y:S07]  /*0e40*/  BRA `(.L_x_58) ;  /* 0x0000000000b87947 */ /* 0x000fee0003800000 */
.L_x_57:
[-C--:B-----5:R-:W-:Y:S01]  /*0e50*/  IMAD.WIDE.U32 R16, R15, R10.reuse, RZ ;  /* 0x0000000a0f107225 */ /* 0x0a0fe200078e00ff */
[----:B------:R-:W4:Y:S03]  /*0e60*/  LDCU.64 UR4, c[0x0][0x3c0] ;  /* 0x00007800ff0477ac */ /* 0x000f260008000a00 */
[C---:B-1----:R-:W-:Y:S01]  /*0e70*/  IMAD.WIDE.U32 R18, R14.reuse, R10, RZ ;  /* 0x0000000a0e127225 */ /* 0x042fe200078e00ff */
[----:B------:R-:W1:Y:S03]  /*0e80*/  LDCU.64 UR8, c[0x0][0x3b8] ;  /* 0x00007700ff0877ac */ /* 0x000e660008000a00 */
[----:B------:R-:W-:-:S04]  /*0e90*/  IMAD.WIDE.U32 R16, P1, R14, R11, R16 ;  /* 0x0000000b0e107225 */ /* 0x000fc80007820010 */
[----:B------:R-:W-:Y:S01]  /*0ea0*/  IMAD.X R27, RZ, RZ, RZ, P1 ;  /* 0x000000ffff1b7224 */ /* 0x000fe200008e06ff */
[----:B------:R-:W-:Y:S01]  /*0eb0*/  IADD3 RZ, P1, PT, R19, R16, RZ ;  /* 0x0000001013ff7210 */ /* 0x000fe20007f3e0ff */
[----:B------:R-:W-:-:S04]  /*0ec0*/  IMAD.MOV.U32 R26, RZ, RZ, R17 ;  /* 0x000000ffff1a7224 */ /* 0x000fc800078e0011 */
[----:B------:R-:W-:Y:S01]  /*0ed0*/  IMAD.WIDE.U32.X R26, R15, R11, R26, P1 ;  /* 0x0000000b0f1a7225 */ /* 0x000fe200008e041a */
[----:B----4-:R-:W-:-:S03]  /*0ee0*/  MOV R17, UR5 ;  /* 0x0000000500117c02 */ /* 0x010fc60008000f00 */
        /* <DEDUP_REMOVED lines=22> */
[----:B------:R-:W-:-:S04]  /*1050*/  IADD3 R18, P1, PT, -R11, R18, RZ ;  /* 0x000000120b127210 */ /* 0x000fc80007f3e1ff */
[----:B------:R-:W-:Y:S02]  /*1060*/  IADD3.X R11, PT, PT, ~R10, R19, RZ, P1, !PT ;  /* 0x000000130a0b7210 */ /* 0x000fe40000ffe5ff */
[----:B------:R-:W-:-:S04]  /*1070*/  ISETP.GE.U32.AND P1, PT, R18, R25, PT ;  /* 0x000000191200720c */ /* 0x000fc80003f26070 */
[----:B------:R-:W-:-:S04]  /*1080*/  ISETP.GE.U32.AND.EX P1, PT, R11, R26, PT, P1 ;  /* 0x0000001a0b00720c */ /* 0x000fc80003f26110 */
[----:B------:R-:W-:Y:S02]  /*1090*/  SEL R19, R25, RZ, P1 ;  /* 0x000000ff19137207 */ /* 0x000fe40000800000 */
[----:B------:R-:W-:Y:S02]  /*10a0*/  SEL R14, R26, RZ, P1 ;  /* 0x000000ff1a0e7207 */ /* 0x000fe40000800000 */
[----:B------:R-:W-:-:S05]  /*10b0*/  IADD3 R19, P1, PT, -R19, R18, RZ ;  /* 0x0000001213137210 */ /* 0x000fca0007f3e1ff */
[----:B------:R-:W-:Y:S01]  /*10c0*/  IMAD.X R14, R11, 0x1, ~R14, P1 ;  /* 0x000000010b0e7824 */ /* 0x000fe200008e0e0e */
[----:B---3--:R-:W-:-:S04]  /*10d0*/  ISETP.GE.U32.AND P1, PT, R24, R19, PT ;  /* 0x000000131800720c */ /* 0x008fc80003f26070 */
[----:B--2---:R-:W-:-:S04]  /*10e0*/  ISETP.GE.U32.AND.EX P1, PT, R23, R14, PT, P1 ;  /* 0x0000000e1700720c */ /* 0x004fc80003f26110 */
[----:B------:R-:W-:Y:S02]  /*10f0*/  SEL R11, R25, RZ, !P1 ;  /* 0x000000ff190b7207 */ /* 0x000fe40004800000 */
[----:B------:R-:W-:Y:S02]  /*1100*/  SEL R10, R26, RZ, !P1 ;  /* 0x000000ff1a0a7207 */ /* 0x000fe40004800000 */
[----:B------:R-:W-:-:S04]  /*1110*/  IADD3 R24, P3, P4, R11, R24, -R19 ;  /* 0x000000180b187210 */ /* 0x000fc80007c7e813 */
[----:B------:R-:W-:-:S09]  /*1120*/  IADD3.X R23, PT, PT, R10, R23, ~R14, P3, P4 ;  /* 0x000000170a177210 */ /* 0x000fd20001fe8c0e */
.L_x_58:
[----:B------:R-:W-:Y:S05]  /*1130*/  BSYNC.RECONVERGENT B3 ;  /* 0x0000000000037941 */ /* 0x000fea0003800200 */
.L_x_56:
[----:B------:R-:W-:-:S05]  /*1140*/  IMAD.MOV.U32 R11, RZ, RZ, 0x4 ;  /* 0x00000004ff0b7424 */ /* 0x000fca00078e00ff */
[----:B------:R-:W-:-:S04]  /*1150*/  SHF.L.U32 R10, R11, R8, RZ ;  /* 0x000000080b0a7219 */ /* 0x000fc800000006ff */
[----:B------:R-:W-:-:S05]  /*1160*/  SHF.R.U32.HI R19, RZ, 0x1, R10 ;  /* 0x00000001ff137819 */ /* 0x000fca000001160a */
[----:B------:R-:W-:-:S05]  /*1170*/  VIADD R11, R19, 0xffffffff ;  /* 0xffffffff130b7836 */ /* 0x000fca0000000000 */
[----:B------:R-:W-:-:S05]  /*1180*/  LOP3.LUT R10, R11, R4, RZ, 0xc0, !PT ;  /* 0x000000040b0a7212 */ /* 0x000fca00078ec0ff */
[----:B------:R-:W-:-:S04]  /*1190*/  IMAD.IADD R11, R19, 0x1, R10 ;  /* 0x00000001130b7824 */ /* 0x000fc800078e020a */
[----:B------:R-:W-:-:S06]  /*11a0*/  IMAD.WIDE.U32 R10, R11, 0x8, R12 ;  /* 0x000000080b0a7825 */ /* 0x000fcc00078e000c */
[----:B------:R-:W5:Y:S01]  /*11b0*/  LDG.E.64 R10, desc[UR6][R10.64] ;  /* 0x000000060a0a7981 */ /* 0x000f62000c1e1b00 */
[----:B------:R-:W-:Y:S01]  /*11c0*/  UMOV UR4, 0xffffffff ;  /* 0xffffffff00047882 */ /* 0x000fe20000000000 */
[----:B------:R-:W-:Y:S02]  /*11d0*/  LOP3.LUT R19, R19, R4, RZ, 0x3c, !PT ;  /* 0x0000000413137212 */ /* 0x000fe400078e3cff */
[----:B------:R-:W-:Y:S05]  /*11e0*/  BRA.DIV UR4, `(.L_x_59) ;  /* 0x0000000e04b87947 */ /* 0x000fea000b800000 */
[----:B------:R1:W2:Y:S04]  /*11f0*/  SHFL.IDX PT, R12, R23, R19, 0x1f ;  /* 0x00001f13170c7589 */ /* 0x0002a800000e0000 */
[----:B------:R1:W3:Y:S02]  /*1200*/  SHFL.IDX PT, R16, R24, R19, 0x1f ;  /* 0x00001f1318107589 */ /* 0x0002e400000e0000 */
.L_x_75:
[----:B------:R-:W-:Y:S01]  /*1210*/  LOP3.LUT P1, RZ, R22, R4, RZ, 0xc0, !PT ;  /* 0x0000000416ff7212 */ /* 0x000fe2000782c0ff */
[----:B------:R-:W-:-:S12]  /*1220*/  BSSY.RECONVERGENT B3, `(.L_x_60) ;  /* 0x0000053000037945 */ /* 0x000fd80003800200 */
[----:B------:R-:W-:Y:S05]  /*1230*/  @!P1 BRA `(.L_x_61) ;  /* 0x0000000000a49947 */ /* 0x000fea0003800000 */
[----:B-1---5:R-:W-:-:S04]  /*1240*/  IMAD.WIDE.U32 R18, R11, R24, RZ ;  /* 0x000000180b127225 */ /* 0x022fc800078e00ff */
[----:B------:R-:W-:-:S04]  /*1250*/  IMAD.WIDE.U32 R30, R10, R24, RZ ;  /* 0x000000180a1e7225 */ /* 0x000fc800078e00ff */
[----:B------:R-:W-:-:S04]  /*1260*/  IMAD.WIDE.U32 R18, P1, R10, R23, R18 ;  /* 0x000000170a127225 */ /* 0x000fc80007820012 */
[----:B------:R-:W-:Y:S01]  /*1270*/  IMAD.X R21, RZ, RZ, RZ, P1 ;  /* 0x000000ffff157224 */ /* 0x000fe200008e06ff */
[----:B------:R-:W-:Y:S01]  /*1280*/  IADD3 RZ, P1, PT, R31, R18, RZ ;  /* 0x000000121fff7210 */ /* 0x000fe20007f3e0ff */
[----:B------:R-:W-:-:S04]  /*1290*/  IMAD.MOV.U32 R20, RZ, RZ, R19 ;  /* 0x000000ffff147224 */ /* 0x000fc800078e0013 */
[----:B------:R-:W-:-:S06]  /*12a0*/  IMAD.WIDE.U32.X R22, R11, R23, R20, P1 ;  /* 0x000000170b167225 */ /* 0x000fcc00008e0414 */
[----:B------:R-:W-:-:S04]  /*12b0*/  IMAD.WIDE.U32 R20, R23, R15, RZ ;  /* 0x0000000f17147225 */ /* 0x000fc800078e00ff */
[----:B------:R-:W-:-:S04]  /*12c0*/  IMAD.WIDE.U32 R30, R22, R15, RZ ;  /* 0x0000000f161e7225 */ /* 0x000fc800078e00ff */
[----:B------:R-:W-:-:S04]  /*12d0*/  IMAD.WIDE.U32 R20, P1, R22, R17, R20 ;  /* 0x0000001116147225 */ /* 0x000fc80007820014 */
[----:B------:R-:W-:Y:S01]  /*12e0*/  IMAD.X R15, RZ, RZ, RZ, P1 ;  /* 0x000000ffff0f7224 */ /* 0x000fe200008e06ff */
[----:B------:R-:W-:Y:S02]  /*12f0*/  IADD3 RZ, P1, PT, R31, R20, RZ ;  /* 0x000000141fff7210 */ /* 0x000fe40007f3e0ff */
[----:B------:R-:W-:-:S05]  /*1300*/  MOV R14, R21 ;  /* 0x00000015000e7202 */ /* 0x000fca0000000f00 */
        /* <DEDUP_REMOVED lines=23> */
[----:B------:R-:W-:-:S04]  /*1480*/  SEL R25, R25, RZ, !P1 ;  /* 0x000000ff19197207 */ /* 0x000fc80004800000 */
[----:B------:R-:W-:Y:S02]  /*1490*/  IADD3 R10, P3, P4, R25, R16, -R11 ;  /* 0x00000010190a7210 */ /* 0x000fe40007c7e80b */
[----:B------:R-:W-:-:S04]  /*14a0*/  SEL R11, R26, RZ, !P1 ;  /* 0x000000ff1a0b7207 */ /* 0x000fc80004800000 */
[----:B------:R-:W-:Y:S01]  /*14b0*/  IADD3.X R11, PT, PT, R11, R12, ~R13, P3, P4 ;  /* 0x0000000c0b0b7210 */ /* 0x000fe20001fe8c0d */
[----:B------:R-:W-:Y:S06]  /*14c0*/  BRA `(.L_x_62) ;  /* 0x0000000000a07947 */ /* 0x000fec0003800000 */
.L_x_61:
[----:B--2--5:R-:W-:-:S04]  /*14d0*/  IMAD.WIDE.U32 R20, R12, R10, RZ ;  /* 0x0000000a0c147225 */ /* 0x024fc800078e00ff */
[----:B---3--:R-:W-:-:S04]  /*14e0*/  IMAD.WIDE.U32 R30, R16, R10, RZ ;  /* 0x0000000a101e7225 */ /* 0x008fc800078e00ff */
[----:B------:R-:W-:-:S04]  /*14f0*/  IMAD.WIDE.U32 R20, P1, R11, R16, R20 ;  /* 0x000000100b147225 */ /* 0x000fc80007820014 */
[----:B-1----:R-:W-:Y:S01]  /*1500*/  IMAD.X R19, RZ, RZ, RZ, P1 ;  /* 0x000000ffff137224 */ /* 0x002fe200008e06ff */
[----:B------:R-:W-:Y:S02]  /*1510*/  IADD3 RZ, P1, PT, R31, R20, RZ ;  /* 0x000000141fff7210 */ /* 0x000fe40007f3e0ff */
[----:B------:R-:W-:-:S05]  /*1520*/  MOV R18, R21 ;  /* 0x0000001500127202 */ /* 0x000fca0000000f00 */
[----:B------:R-:W-:-:S06]  /*1530*/  IMAD.WIDE.U32.X R18, R11, R12, R18, P1 ;  /* 0x0000000c0b127225 */ /* 0x000fcc00008e0412 */
[----:B------:R-:W-:-:S04]  /*1540*/  IMAD.WIDE.U32 R12, R19, R15, RZ ;  /* 0x0000000f130c7225 */ /* 0x000fc800078e00ff */
[----:B------:R-:W-:-:S04]  /*1550*/  IMAD.WIDE.U32 R30, R18, R15, RZ ;  /* 0x0000000f121e7225 */ /* 0x000fc800078e00ff */
[----:B------:R-:W-:-:S04]  /*1560*/  IMAD.WIDE.U32 R12, P1, R18, R17, R12 ;  /* 0x00000011120c7225 */ /* 0x000fc8000782000c */
[----:B------:R-:W-:Y:S01]  /*1570*/  IMAD.X R15, RZ, RZ, RZ, P1 ;  /* 0x000000ffff0f7224 */ /* 0x000fe200008e06ff */
[----:B------:R-:W-:Y:S01]  /*1580*/  IADD3 RZ, P1, PT, R31, R12, RZ ;  /* 0x0000000c1fff7210 */ /* 0x000fe20007f3e0ff */
[----:B------:R-:W-:-:S04]  /*1590*/  IMAD.MOV.U32 R14, RZ, RZ, R13 ;  /* 0x000000ffff0e7224 */ /* 0x000fc800078e000d */
        /* <DEDUP_REMOVED lines=25> */
[----:B------:R-:W-:-:S04]  /*1730*/  IADD3 R10, P3, PT, -R10, R24, RZ ;  /* 0x000000180a0a7210 */ /* 0x000fc80007f7e1ff */
[----:B------:R-:W-:-:S09]  /*1740*/  IADD3.X R11, PT, PT, ~R11, R23, RZ, P3, !PT ;  /* 0x000000170b0b7210 */ /* 0x000fd20001ffe5ff */
.L_x_62:
[----:B------:R-:W-:Y:S05]  /*1750*/  BSYNC.RECONVERGENT B3 ;  /* 0x0000000000037941 */ /* 0x000fea0003800200 */
.L_x_60:
[----:B------:R-:W-:Y:S01]  /*1760*/  VIADD R8, R8, 0x2 ;  /* 0x0000000208087836 */ /* 0x000fe20000000000 */
[----:B------:R-:W-:Y:S06]  /*1770*/  @P2 BRA `(.L_x_63) ;  /* 0xfffffff000a42947 */ /* 0x000fec000383ffff */
[----:B------:R-:W-:Y:S05]  /*1780*/  BSYNC B0 ;  /* 0x0000000000007941 */ /* 0x000fea0003800000 */
.L_x_54:
[----:B------:R-:W-:-:S07]  /*1790*/  IMAD.MOV.U32 R13, RZ, RZ, R5 ;  /* 0x000000ffff0d7224 */ /* 0x000fce00078e0005 */
.L_x_53:
[----:B------:R-:W3:Y:S02]  /*17a0*/  LDCU UR4, c[0x0][0x3ac] ;  /* 0x00007580ff0477ac */ /* 0x000ee40008000800 */
[----:B---3--:R-:W-:-:S04]  /*17b0*/  ULOP3.LUT UR4, UR4, 0x1, URZ, 0xc0, !UPT ;  /* 0x0000000104047892 */ /* 0x008fc8000f8ec0ff */
[----:B------:R-:W-:-:S09]  /*17c0*/  UISETP.NE.U32.AND UP0, UPT, UR4, 0x1, UPT ;  /* 0x000000010400788c */ /* 0x000fd2000bf05070 */
[----:B------:R-:W-:Y:S05]  /*17d0*/  BRA.U UP0, `(.L_x_52) ;  /* 0x00000005009c7547 */ /* 0x000fea000b800000 */
        /* <DEDUP_REMOVED lines=12> */
[----:B--2---:R2:W3:Y:S04]  /*18a0*/  SHFL.IDX PT, R22, R11, R19, 0x1f ;  /* 0x00001f130b167589 */ /* 0x0044e800000e0000 */
[----:B-1----:R2:W1:Y:S02]  /*18b0*/  SHFL.IDX PT, R23, R10, R19, 0x1f ;  /* 0x00001f130a177589 */ /* 0x00246400000e0000 */
.L_x_79:
[----:B------:R-:W-:-:S04]  /*18c0*/  SHF.R.U32.HI R12, RZ, R13, R4 ;  /* 0x0000000dff0c7219 */ /* 0x000fc80000011604 */
[----:B------:R-:W-:-:S04]  /*18d0*/  LOP3.LUT R12, R12, 0x1, RZ, 0xc0, !PT ;  /* 0x000000010c0c7812 */ /* 0x000fc800078ec0ff */
[----:B------:R-:W-:-:S13]  /*18e0*/  ISETP.NE.U32.AND P1, PT, R12, 0x1, PT ;  /* 0x000000010c00780c */ /* 0x000fda0003f25070 */
[----:B------:R-:W-:Y:S05]  /*18f0*/  @P1 BRA `(.L_x_65) ;  /* 0x0000000000ac1947 */ /* 0x000fea0003800000 */
[-C--:B-----5:R-:W-:Y:S01]  /*1900*/  IMAD.WIDE.U32 R24, R9, R10.reuse, RZ ;  /* 0x0000000a09187225 */ /* 0x0a0fe200078e00ff */
[----:B------:R-:W4:Y:S03]  /*1910*/  LDCU.64 UR4, c[0x0][0x3c0] ;  /* 0x00007800ff0477ac */ /* 0x000f260008000a00 */
[----:B------:R-:W-:-:S04]  /*1920*/  IMAD.WIDE.U32 R12, R8, R10, RZ ;  /* 0x0000000a080c7225 */ /* 0x000fc800078e00ff */
[----:B------:R-:W-:-:S04]  /*1930*/  IMAD.WIDE.U32 R24, P1, R8, R11, R24 ;  /* 0x0000000b08187225 */ /* 0x000fc80007820018 */
[----:B------:R-:W-:Y:S01]  /*1940*/  IMAD.X R21, RZ, RZ, RZ, P1 ;  /* 0x000000ffff157224 */ /* 0x000fe200008e06ff */
[----:B------:R-:W-:Y:S02]  /*1950*/  IADD3 RZ, P1, PT, R13, R24, RZ ;  /* 0x000000180dff7210 */ /* 0x000fe40007f3e0ff */
[----:B------:R-:W-:Y:S01]  /*1960*/  MOV R20, R25 ;  /* 0x0000001900147202 */ /* 0x000fe20000000f00 */
[----:B------:R-:W0:Y:S04]  /*1970*/  LDC.64 R12, c[0x0][0x3b8] ;  /* 0x0000ee00ff0c7b82 */ /* 0x000e280000000a00 */
[----:B------:R-:W-:-:S06]  /*1980*/  IMAD.WIDE.U32.X R20, R9, R11, R20, P1 ;  /* 0x0000000b09147225 */ /* 0x000fcc00008e0414 */
[----:B----4-:R-:W-:-:S04]  /*1990*/  IMAD.WIDE.U32 R14, R21, UR4, RZ ;  /* 0x00000004150e7c25 */ /* 0x010fc8000f8e00ff */
[----:B------:R-:W-:-:S04]  /*19a0*/  IMAD.WIDE.U32 R16, R20, UR4, RZ ;  /* 0x0000000414107c25 */ /* 0x000fc8000f8e00ff */
[----:B------:R-:W-:-:S04]  /*19b0*/  IMAD.WIDE.U32 R14, P1, R20, UR5, R14 ;  /* 0x00000005140e7c25 */ /* 0x000fc8000f82000e */
[----:B--2---:R-:W-:Y:S01]  /*19c0*/  IMAD.X R19, RZ, RZ, RZ, P1 ;  /* 0x000000ffff137224 */ /* 0x004fe200008e06ff */
[----:B------:R-:W-:Y:S01]  /*19d0*/  IADD3 RZ, P1, PT, R17, R14, RZ ;  /* 0x0000000e11ff7210 */ /* 0x000fe20007f3e0ff */
[----:B------:R-:W-:-:S04]  /*19e0*/  IMAD.MOV.U32 R18, RZ, RZ, R15 ;  /* 0x000000ffff127224 */ /* 0x000fc800078e000f */
        /* <DEDUP_REMOVED lines=20> */
[----:B------:R-:W-:Y:S02]  /*1b30*/  IADD3.X R9, PT, PT, ~R9, R10, RZ, P1, !PT ;  /* 0x0000000a09097210 */ /* 0x000fe40000ffe5ff */
[----:B-1----:R-:W-:-:S04]  /*1b40*/  ISETP.GE.U32.AND P1, PT, R23, R8, PT ;  /* 0x000000081700720c */ /* 0x002fc80003f26070 */
[----:B---3--:R-:W-:-:S04]  /*1b50*/  ISETP.GE.U32.AND.EX P1, PT, R22, R9, PT, P1 ;  /* 0x000000091600720c */ /* 0x008fc80003f26110 */
[----:B------:R-:W-:Y:S02]  /*1b60*/  SEL R10, R12, RZ, !P1 ;  /* 0x000000ff0c0a7207 */ /* 0x000fe40004800000 */
[----:B------:R-:W-:Y:S02]  /*1b70*/  SEL R11, R13, RZ, !P1 ;  /* 0x000000ff0d0b7207 */ /* 0x000fe40004800000 */
[----:B------:R-:W-:-:S04]  /*1b80*/  IADD3 R10, P2, P3, R10, R23, -R8 ;  /* 0x000000170a0a7210 */ /* 0x000fc80007b5e808 */
[----:B------:R-:W-:Y:S01]  /*1b90*/  IADD3.X R11, PT, PT, R11, R22, ~R9, P2, P3 ;  /* 0x000000160b0b7210 */ /* 0x000fe200017e6c09 */
[----:B------:R-:W-:Y:S08]  /*1ba0*/  BRA `(.L_x_52) ;  /* 0x0000000000a87947 */ /* 0x000ff00003800000 */
.L_x_65:
[-C--:B---3-5:R-:W-:Y:S01]  /*1bb0*/  IMAD.WIDE.U32 R12, R22, R8.reuse, RZ ;  /* 0x00000008160c7225 */ /* 0x0a8fe200078e00ff */
[----:B------:R-:W2:Y:S03]  /*1bc0*/  LDCU.64 UR4, c[0x0][0x3c0] ;  /* 0x00007800ff0477ac */ /* 0x000ea60008000a00 */
[----:B-1----:R-:W-:-:S04]  /*1bd0*/  IMAD.WIDE.U32 R14, R23, R8, RZ ;  /* 0x00000008170e7225 */ /* 0x002fc800078e00ff */
[----:B------:R-:W-:-:S04]  /*1be0*/  IMAD.WIDE.U32 R12, P1, R9, R23, R12 ;  /* 0x00000017090c7225 */ /* 0x000fc8000782000c */
[----:B------:R-:W-:Y:S01]  /*1bf0*/  IMAD.X R25, RZ, RZ, RZ, P1 ;  /* 0x000000ffff197224 */ /* 0x000fe200008e06ff */
[----:B------:R-:W-:Y:S01]  /*1c00*/  IADD3 RZ, P1, PT, R15, R12, RZ ;  /* 0x0000000c0fff7210 */ /* 0x000fe20007f3e0ff */
[----:B------:R-:W-:Y:S01]  /*1c10*/  IMAD.MOV.U32 R24, RZ, RZ, R13 ;  /* 0x000000ffff187224 */ /* 0x000fe200078e000d */
[----:B------:R-:W1:Y:S03]  /*1c20*/  LDC.64 R14, c[0x0][0x3b8] ;  /* 0x0000ee00ff0e7b82 */ /* 0x000e660000000a00 */
[----:B------:R-:W-:-:S06]  /*1c30*/  IMAD.WIDE.U32.X R24, R9, R22, R24, P1 ;  /* 0x0000001609187225 */ /* 0x000fcc00008e0418 */
[----:B--2---:R-:W-:-:S04]  /*1c40*/  IMAD.WIDE.U32 R18, R25, UR4, RZ ;  /* 0x0000000419127c25 */ /* 0x004fc8000f8e00ff */
[----:B------:R-:W-:-:S04]  /*1c50*/  IMAD.WIDE.U32 R20, R24, UR4, RZ ;  /* 0x0000000418147c25 */ /* 0x000fc8000f8e00ff */
[----:B------:R-:W-:-:S04]  /*1c60*/  IMAD.WIDE.U32 R18, P1, R24, UR5, R18 ;  /* 0x0000000518127c25 */ /* 0x000fc8000f820012 */
[----:B------:R-:W-:Y:S01]  /*1c70*/  IMAD.X R17, RZ, RZ, RZ, P1 ;  /* 0x000000ffff117224 */ /* 0x000fe200008e06ff */
[----:B------:R-:W-:Y:S01]  /*1c80*/  IADD3 RZ, P1, PT, R21, R18, RZ ;  /* 0x0000001215ff7210 */ /* 0x000fe20007f3e0ff */
[----:B------:R-:W-:-:S04]  /*1c90*/  IMAD.MOV.U32 R16, RZ, RZ, R19 ;  /* 0x000000ffff107224 */ /* 0x000fc800078e0013 */
[----:B------:R-:W-:-:S04]  /*1ca0*/  IMAD.WIDE.U32.X R24, R25, UR5, R16, P1 ;  /* 0x0000000519187c25 */ /* 0x000fc800088e0410 */
[-C--:B-1----:R-:W-:Y:S02]  /*1cb0*/  IMAD R9, R25, R14.reuse, RZ ;  /* 0x0000000e19097224 */ /* 0x082fe400078e02ff */
[----:B------:R-:W-:-:S04]  /*1cc0*/  IMAD.WIDE.U32 R16, R24, R14, RZ ;  /* 0x0000000e18107225 */ /* 0x000fc800078e00ff */
[----:B------:R-:W-:Y:S01]  /*1cd0*/  IMAD R9, R24, R15, R9 ;  /* 0x0000000f18097224 */ /* 0x000fe200078e0209 */
[----:B------:R-:W-:-:S03]  /*1ce0*/  IADD3 R16, P1, PT, RZ, -R16, RZ ;  /* 0x80000010ff107210 */ /* 0x000fc60007f3e0ff */
        /* <DEDUP_REMOVED lines=21> */
[----:B------:R-:W-:-:S08]  /*1e40*/  IMAD.X R11, R8, 0x1, ~R11, P2 ;  /* 0x00000001080b7824 */ /* 0x000fd000010e0e0b */
.L_x_52:
[----:B------:R-:W-:Y:S05]  /*1e50*/  BSYNC B1 ;  /* 0x0000000000017941 */ /* 0x000fea0003800000 */
.L_x_51:
[----:B--2---:R2:W-:Y:S02]  /*1e60*/  STS.64 [R7], R10 ;  /* 0x0000000a07007388 */ /* 0x0045e40000000a00 */
.L_x_50:
[----:B------:R-:W-:Y:S05]  /*1e70*/  BSYNC B2 ;  /* 0x0000000000027941 */ /* 0x000fea0003800000 */
.L_x_49:
[----:B------:R-:W5:Y:S01]  /*1e80*/  LDCU UR4, c[0x0][0x3a8] ;  /* 0x00007500ff0477ac */ /* 0x000f620008000800 */
[----:B------:R-:W-:-:S04]  /*1e90*/  LEA.HI R3, R2, R3, RZ, 0x1b ;  /* 0x0000000302037211 */ /* 0x000fc800078fd8ff */
[----:B-----5:R-:W-:-:S13]  /*1ea0*/  ISETP.GE.U32.AND P1, PT, R3, UR4, PT ;  /* 0x0000000403007c0c */ /* 0x020fda000bf26070 */
[----:B------:R-:W-:Y:S05]  /*1eb0*/  @!P1 BRA `(.L_x_66) ;  /* 0xffffffe800889947 */ /* 0x000fea000383ffff */
.L_x_48:
[----:B------:R-:W5:Y:S01]  /*1ec0*/  LDC R3, c[0x0][0x3a0] ;  /* 0x0000e800ff037b82 */ /* 0x000f620000000800 */
[----:B------:R-:W-:Y:S07]  /*1ed0*/  WARPSYNC.ALL ;  /* 0x0000000000007948 */ /* 0x000fee0003800000 */
[----:B------:R-:W-:Y:S01]  /*1ee0*/  BAR.SYNC.DEFER_BLOCKING 0x0 ;  /* 0x0000000000007b1d */ /* 0x000fe20000010000 */
[----:B-----5:R-:W-:-:S13]  /*1ef0*/  ISETP.GE.U32.AND P0, PT, R0, R3, PT ;  /* 0x000000030000720c */ /* 0x020fda0003f06070 */
[----:B------:R-:W-:Y:S05]  /*1f00*/  @P0 EXIT ;  /* 0x000000000000094d */ /* 0x000fea0003800000 */
[----:B------:R-:W5:Y:S01]  /*1f10*/  S2UR UR5, SR_CgaCtaId ;  /* 0x00000000000579c3 */ /* 0x000f620000008800 */
[----:B------:R-:W-:Y:S02]  /*1f20*/  UMOV UR4, 0x400 ;  /* 0x0000040000047882 */ /* 0x000fe40000000000 */
[----:B-----5:R-:W-:-:S12]  /*1f30*/  ULEA UR4, UR5, UR4, 0x18 ;  /* 0x0000000405047291 */ /* 0x020fd8000f8ec0ff */
.L_x_67:
[C---:B0-----:R-:W-:Y:S01]  /*1f40*/  LEA R4, R0.reuse, UR4, 0x3 ;  /* 0x0000000400047c11 */ /* 0x041fe2000f8e18ff */
[----:B0-2---:R-:W-:-:S04]  /*1f50*/  IMAD.WIDE.U32 R6, R0, 0x8, R28 ;  /* 0x0000000800067825 */ /* 0x005fc800078e001c */
[----:B------:R-:W-:Y:S01]  /*1f60*/  IMAD.IADD R0, R2, 0x1, R0 ;  /* 0x0000000102007824 */ /* 0x000fe200078e0200 */
[----:B------:R-:W0:Y:S04]  /*1f70*/  LDS.64 R4, [R4] ;  /* 0x0000000004047984 */ /* 0x000e280000000a00 */
[----:B------:R-:W-:Y:S01]  /*1f80*/  ISETP.GE.U32.AND P0, PT, R0, R3, PT ;  /* 0x000000030000720c */ /* 0x000fe20003f06070 */
[----:B0-----:R0:W-:-:S12]  /*1f90*/  STG.E.64 desc[UR6][R6.64], R4 ;  /* 0x0000000406007986 */ /* 0x0011d8000c101b06 */
[----:B------:R-:W-:Y:S05]  /*1fa0*/  @!P0 BRA `(.L_x_67) ;  /* 0xfffffffc00e48947 */ /* 0x000fea000383ffff */
[----:B------:R-:W-:Y:S05]  /*1fb0*/  EXIT ;  /* 0x000000000000794d */ /* 0x000fea0003800000 */
.L_x_55:
[----:B------:R-:W-:Y:S01]  /*1fc0*/  BSSY B3, `(.L_x_68) ;  /* 0x0000007000037945 */ /* 0x000fe20003800000 */
[----:B--2---:R-:W-:Y:S02]  /*1fd0*/  IMAD.MOV.U32 R20, RZ, RZ, R11 ;  /* 0x000000ffff147224 */ /* 0x004fe400078e000b */
[----:B------:R-:W-:Y:S02]  /*1fe0*/  IMAD.MOV.U32 R18, RZ, RZ, 0x1f ;  /* 0x0000001fff127424 */ /* 0x000fe400078e00ff */
[----:B------:R-:W-:-:S07]  /*1ff0*/  IMAD.MOV.U32 R16, RZ, RZ, -0x1 ;  /* 0xffffffffff107424 */ /* 0x000fce00078e00ff */
[----:B01---5:R-:W-:Y:S05]  /*2000*/  WARPSYNC.COLLECTIVE R16, `(.L_x_69) ;  /* 0x0000000010087348 */ /* 0x023fea0003c00000 */
[----:B------:R2:W3:Y:S02]  /*2010*/  SHFL.IDX P1, R16, R20, R19, R18 ;  /* 0x0000001314107389 */ /* 0x0004e40000020012 */
[----:B0123-5:R-:W-:Y:S05]  /*2020*/  ENDCOLLECTIVE ;  /* 0x000000000000791b */ /* 0x02ffea0003800000 */
.L_x_69:
[----:B------:R-:W-:Y:S05]  /*2030*/  BSYNC B3 ;  /* 0x0000000000037941 */ /* 0x000fea0003800000 */
.L_x_68:
[----:B------:R-:W-:Y:S01]  /*2040*/  MOV R23, R16 ;  /* 0x0000001000177202 */ /* 0x000fe20000000f00 */
[----:B------:R-:W-:Y:S02]  /*2050*/  IMAD.MOV.U32 R16, RZ, RZ, -0x1 ;  /* 0xffffffffff107424 */ /* 0x000fe400078e00ff */
[----:B------:R-:W-:Y:S02]  /*2060*/  IMAD.MOV.U32 R20, RZ, RZ, R10 ;  /* 0x000000ffff147224 */ /* 0x000fe400078e000a */
[----:B------:R-:W-:-:S07]  /*2070*/  IMAD.MOV.U32 R18, RZ, RZ, 0x1f ;  /* 0x0000001fff127424 */ /* 0x000fce00078e00ff */
[----:B------:R-:W-:Y:S05]  /*2080*/  WARPSYNC.COLLECTIVE R16, `(.L_x_70) ;  /* 0x0000000010087348 */ /* 0x000fea0003c00000 */
[----:B------:R0:W1:Y:S02]  /*2090*/  SHFL.IDX P1, R16, R20, R19, R18 ;  /* 0x0000001314107389 */ /* 0x0000640000020012 */
[----:B01----:R-:W-:Y:S05]  /*20a0*/  ENDCOLLECTIVE ;  /* 0x000000000000791b */ /* 0x003fea0003800000 */
.L_x_70:
[----:B------:R-:W-:Y:S01]  /*20b0*/  IMAD.MOV.U32 R24, RZ, RZ, R16 ;  /* 0x000000ffff187224 */ /* 0x000fe200078e0010 */
[----:B------:R-:W-:Y:S06]  /*20c0*/  BRA `(.L_x_71) ;  /* 0xffffffe800887947 */ /* 0x000fec000383ffff */
.L_x_59:
[----:B------:R-:W-:Y:S01]  /*20d0*/  BSSY B3, `(.L_x_72) ;  /* 0x0000007000037945 */ /* 0x000fe20003800000 */
[----:B------:R-:W-:Y:S01]  /*20e0*/  IMAD.MOV.U32 R20, RZ, RZ, R23 ;  /* 0x000000ffff147224 */ /* 0x000fe200078e0017 */
[----:B------:R-:W-:Y:S01]  /*20f0*/  MOV R16, 0xffffffff ;  /* 0xffffffff00107802 */ /* 0x000fe20000000f00 */
[----:B------:R-:W-:-:S07]  /*2100*/  IMAD.MOV.U32 R18, RZ, RZ, 0x1f ;  /* 0x0000001fff127424 */ /* 0x000fce00078e00ff */
[----:B0----5:R-:W-:Y:S05]  /*2110*/  WARPSYNC.COLLECTIVE R16, `(.L_x_73) ;  /* 0x0000000010087348 */ /* 0x021fea0003c00000 */
[----:B------:R1:W2:Y:S02]  /*2120*/  SHFL.IDX P1, R16, R20, R19, R18 ;  /* 0x0000001314107389 */ /* 0x0002a40000020012 */
[----:B012--5:R-:W-:Y:S05]  /*2130*/  ENDCOLLECTIVE ;  /* 0x000000000000791b */ /* 0x027fea0003800000 */
.L_x_73:
[----:B------:R-:W-:Y:S05]  /*2140*/  BSYNC B3 ;  /* 0x0000000000037941 */ /* 0x000fea0003800000 */
.L_x_72:
[----:B------:R-:W-:Y:S02]  /*2150*/  IMAD.MOV.U32 R12, RZ, RZ, R16 ;  /* 0x000000ffff0c7224 */ /* 0x000fe400078e0010 */
[----:B------:R-:W-:Y:S02]  /*2160*/  IMAD.MOV.U32 R16, RZ, RZ, -0x1 ;  /* 0xffffffffff107424 */ /* 0x000fe400078e00ff */
[----:B------:R-:W-:Y:S02]  /*2170*/  IMAD.MOV.U32 R20, RZ, RZ, R24 ;  /* 0x000000ffff147224 */ /* 0x000fe400078e0018 */
[----:B------:R-:W-:-:S07]  /*2180*/  IMAD.MOV.U32 R18, RZ, RZ, 0x1f ;  /* 0x0000001fff127424 */ /* 0x000fce00078e00ff */
[----:B------:R-:W-:Y:S05]  /*2190*/  WARPSYNC.COLLECTIVE R16, `(.L_x_74) ;  /* 0x0000000010087348 */ /* 0x000fea0003c00000 */
[----:B------:R0:W1:Y:S02]  /*21a0*/  SHFL.IDX P1, R16, R20, R19, R18 ;  /* 0x0000001314107389 */ /* 0x0000640000020012 */
[----:B01----:R-:W-:Y:S05]  /*21b0*/  ENDCOLLECTIVE ;  /* 0x000000000000791b */ /* 0x003fea0003800000 */
.L_x_74:
[----:B------:R-:W-:Y:S05]  /*21c0*/  BRA `(.L_x_75) ;  /* 0xfffffff000107947 */ /* 0x000fea000383ffff */
.L_x_64:
[----:B------:R-:W-:Y:S01]  /*21d0*/  BSSY B0, `(.L_x_76) ;  /* 0x0000007000007945 */ /* 0x000fe20003800000 */
[----:B--2---:R-:W-:Y:S01]  /*21e0*/  IMAD.MOV.U32 R20, RZ, RZ, R11 ;  /* 0x000000ffff147224 */ /* 0x004fe200078e000b */
[----:B------:R-:W-:Y:S01]  /*21f0*/  MOV R16, 0xffffffff ;  /* 0xffffffff00107802 */ /* 0x000fe20000000f00 */
[----:B------:R-:W-:-:S07]  /*2200*/  IMAD.MOV.U32 R18, RZ, RZ, 0x1f ;  /* 0x0000001fff127424 */ /* 0x000fce00078e00ff */
[----:B01---5:R-:W-:Y:S05]  /*2210*/  WARPSYNC.COLLECTIVE R16, `(.L_x_77) ;  /* 0x0000000010087348 */ /* 0x023fea0003c00000 */
[----:B------:R2:W3:Y:S02]  /*2220*/  SHFL.IDX P1, R16, R20, R19, R18 ;  /* 0x0000001314107389 */ /* 0x0004e40000020012 */
[----:B0123-5:R-:W-:Y:S05]  /*2230*/  ENDCOLLECTIVE ;  /* 0x000000000000791b */ /* 0x02ffea0003800000 */
.L_x_77:
[----:B------:R-:W-:Y:S05]  /*2240*/  BSYNC B0 ;  /* 0x0000000000007941 */ /* 0x000fea0003800000 */
.L_x_76:
[----:B------:R-:W-:Y:S02]  /*2250*/  IMAD.MOV.U32 R22, RZ, RZ, R16 ;  /* 0x000000ffff167224 */ /* 0x000fe400078e0010 */
[----:B------:R-:W-:Y:S02]  /*2260*/  IMAD.MOV.U32 R16, RZ, RZ, -0x1 ;  /* 0xffffffffff107424 */ /* 0x000fe400078e00ff */
[----:B------:R-:W-:Y:S02]  /*2270*/  IMAD.MOV.U32 R20, RZ, RZ, R10 ;  /* 0x000000ffff147224 */ /* 0x000fe400078e000a */
[----:B------:R-:W-:-:S07]  /*2280*/  IMAD.MOV.U32 R18, RZ, RZ, 0x1f ;  /* 0x0000001fff127424 */ /* 0x000fce00078e00ff */
[----:B------:R-:W-:Y:S05]  /*2290*/  WARPSYNC.COLLECTIVE R16, `(.L_x_78) ;  /* 0x0000000010087348 */ /* 0x000fea0003c00000 */
[----:B------:R0:W1:Y:S02]  /*22a0*/  SHFL.IDX P1, R16, R20, R19, R18 ;  /* 0x0000001314107389 */ /* 0x0000640000020012 */
[----:B01----:R-:W-:Y:S05]  /*22b0*/  ENDCOLLECTIVE ;  /* 0x000000000000791b */ /* 0x003fea0003800000 */
.L_x_78:
[----:B------:R-:W-:Y:S01]  /*22c0*/  IMAD.MOV.U32 R23, RZ, RZ, R16 ;  /* 0x000000ffff177224 */ /* 0x000fe200078e0010 */
[----:B------:R-:W-:Y:S06]  /*22d0*/  BRA `(.L_x_79) ;  /* 0xfffffff400787947 */ /* 0x000fec000383ffff */
.L_x_80:
        /* <DEDUP_REMOVED lines=10> */
.L_x_163:


//--------------------- .text.nfs_fused_rows_transpose_kernel --------------------------
	.section	.text.nfs_fused_rows_transpose_kernel,"ax",@progbits
	.align	128
        .global         nfs_fused_rows_transpose_kernel
        .type           nfs_fused_rows_transpose_kernel,@function
        .size           nfs_fused_rows_transpose_kernel,(.L_x_164 - nfs_fused_rows_transpose_kernel)
        .other          nfs_fused_rows_transpose_kernel,@"STO_CUDA_ENTRY STV_DEFAULT"
nfs_fused_rows_transpose_kernel:
.text.nfs_fused_rows_transpose_kernel:
[----:B------:R-:W-:Y:S08]  /*0000*/  LDC R1, c[0x0][0x37c] ;  /* 0x0000df00ff017b82 */ /* 0x000ff00000000800 */
[----:B------:R-:W0:Y:S08]  /*0010*/  S2UR UR9, SR_CTAID.X ;  /* 0x00000000000979c3 */ /* 0x000e300000002500 */
[----:B------:R-:W0:Y:S02]  /*0020*/  LDC R0, c[0x0][0x39c] ;  /* 0x0000e700ff007b82 */ /* 0x000e240000000800 */
[----:B0-----:R-:W-:-:S13]  /*0030*/  ISETP.LE.U32.AND P0, PT, R0, UR9, PT ;  /* 0x0000000900007c0c */ /* 0x001fda000bf03070 */
[----:B------:R-:W-:Y:S05]  /*0040*/  @P0 EXIT ;  /* 0x000000000000094d */ /* 0x000fea0003800000 */
[----:B------:R-:W0:Y:S01]  /*0050*/  S2R R0, SR_TID.X ;  /* 0x0000000000007919 */ /* 0x000e220000002100 */
[----:B------:R-:W1:Y:S01]  /*0060*/  LDC R8, c[0x0][0x398] ;  /* 0x0000e600ff087b82 */ /* 0x000e620000000800 */
[----:B------:R-:W2:Y:S01]  /*0070*/  LDCU.64 UR10, c[0x0][0x358] ;  /* 0x00006b00ff0a77ac */ /* 0x000ea20008000a00 */
[----:B------:R-:W-:Y:S06]  /*0080*/  BSSY.RECONVERGENT B0, `(.L_x_81) ;  /* 0x0000012000007945 */ /* 0x000fec0003800200 */
[----:B------:R-:W3:Y:S01]  /*0090*/  LDC.64 R10, c[0x0][0x380] ;  /* 0x0000e000ff0a7b82 */ /* 0x000ee20000000a00 */
[----:B-1----:R-:W-:Y:S01]  /*00a0*/  IMAD R3, R8, UR9, RZ ;  /* 0x0000000908037c24 */ /* 0x002fe2000f8e02ff */
[----:B0-----:R-:W-:-:S03]  /*00b0*/  ISETP.GE.U32.AND P0, PT, R0, R8, PT ;  /* 0x000000080000720c */ /* 0x001fc60003f06070 */
[----:B---3--:R-:W-:-:S10]  /*00c0*/  IMAD.WIDE.U32 R10, R3, 0x8, R10 ;  /* 0x00000008030a7825 */ /* 0x008fd400078e000a */
[----:B--2---:R-:W-:Y:S05]  /*00d0*/  @P0 BRA `(.L_x_82) ;  /* 0x0000000000300947 */ /* 0x004fea0003800000 */
[----:B------:R-:W0:Y:S01]  /*00e0*/  S2R R3, SR_CgaCtaId ;  /* 0x0000000000037919 */ /* 0x000e220000008800 */
[----:B------:R-:W1:Y:S01]  /*00f0*/  LDC R6, c[0x0][0x360] ;  /* 0x0000d800ff067b82 */ /* 0x000e620000000800 */
[----:B------:R-:W-:Y:S01]  /*0100*/  MOV R2, 0x400 ;  /* 0x0000040000027802 */ /* 0x000fe20000000f00 */
[----:B------:R-:W-:-:S03]  /*0110*/  IMAD.MOV.U32 R5, RZ, RZ, R0 ;  /* 0x000000ffff057224 */ /* 0x000fc600078e0000 */
[----:B0-----:R-:W-:-:S07]  /*0120*/  LEA R4, R3, R2, 0x18 ;  /* 0x0000000203047211 */ /* 0x001fce00078ec0ff */
.L_x_83:
[----:B0-----:R-:W-:-:S06]  /*0130*/  IMAD.WIDE.U32 R2, R5, 0x8, R10 ;  /* 0x0000000805027825 */ /* 0x001fcc00078e000a */
[----:B------:R-:W2:Y:S01]  /*0140*/  LDG.E.64 R2, desc[UR10][R2.64] ;  /* 0x0000000a02027981 */ /* 0x000ea2000c1e1b00 */
[----:B------:R-:W-:Y:S02]  /*0150*/  IMAD R7, R5, 0x8, R4 ;  /* 0x0000000805077824 */ /* 0x000fe400078e0204 */
[----:B-1----:R-:W-:-:S05]  /*0160*/  IMAD.IADD R5, R6, 0x1, R5 ;  /* 0x0000000106057824 */ /* 0x002fca00078e0205 */
[----:B------:R-:W-:Y:S01]  /*0170*/  ISETP.GE.U32.AND P0, PT, R5, R8, PT ;  /* 0x000000080500720c */ /* 0x000fe20003f06070 */
[----:B--2---:R0:W-:-:S12]  /*0180*/  STS.64 [R7], R2 ;  /* 0x0000000207007388 */ /* 0x0041d80000000a00 */
[----:B------:R-:W-:Y:S05]  /*0190*/  @!P0 BRA `(.L_x_83) ;  /* 0xfffffffc00e48947 */ /* 0x000fea000383ffff */
.L_x_82:
[----:B------:R-:W-:Y:S05]  /*01a0*/  BSYNC.RECONVERGENT B0 ;  /* 0x0000000000007941 */ /* 0x000fea0003800200 */
.L_x_81:
[----:B------:R-:W1:Y:S02]  /*01b0*/  LDCU UR5, c[0x0][0x3a0] ;  /* 0x00007400ff0577ac */ /* 0x000e640008000800 */
[----:B-1----:R-:W-:-:S04]  /*01c0*/  UISETP.LT.U32.AND UP0, UPT, UR5, 0x5, UPT ;  /* 0x000000050500788c */ /* 0x002fc8000bf01070 */
[----:B------:R-:W-:Y:S02]  /*01d0*/  USEL UR4, UR5, 0x5, !UP0 ;  /* 0x0000000505047887 */ /* 0x000fe4000c000000 */
[----:B------:R-:W-:Y:S02]  /*01e0*/  UISETP.GE.U32.AND UP0, UPT, UR5, 0x6, UPT ;  /* 0x000000060500788c */ /* 0x000fe4000bf06070 */
[----:B------:R-:W-:-:S06]  /*01f0*/  UIADD3 UR4, UPT, UPT, UR4, -0x5, URZ ;  /* 0xfffffffb04047890 */ /* 0x000fcc000fffe0ff */
[----:B0-----:R-:W-:Y:S01]  /*0200*/  IMAD.U32 R2, RZ, RZ, UR4 ;  /* 0x00000004ff027e24 */ /* 0x001fe2000f8e00ff */
[----:B------:R-:W-:Y:S06]  /*0210*/  BRA.U !UP0, `(.L_x_84) ;  /* 0x0000001d08e87547 */ /* 0x000fec000b800000 */
[----:B------:R-:W0:Y:S01]  /*0220*/  LDC R3, c[0x0][0x360] ;  /* 0x0000d800ff037b82 */ /* 0x000e220000000800 */
[----:B------:R-:W-:Y:S01]  /*0230*/  SHF.R.U32.HI R5, RZ, 0x1, R8 ;  /* 0x00000001ff057819 */ /* 0x000fe20000011608 */
[----:B------:R-:W-:Y:S01]  /*0240*/  UMOV UR4, URZ ;  /* 0x000000ff00047c82 */ /* 0x000fe20008000000 */
[----:B0-----:R-:W0:Y:S01]  /*0250*/  I2F.U32.RP R12, R3 ;  /* 0x00000003000c7306 */ /* 0x001e220000209000 */
[----:B------:R-:W-:Y:S01]  /*0260*/  IMAD.IADD R4, R0, 0x1, R3 ;  /* 0x0000000100047824 */ /* 0x000fe200078e0203 */
[----:B------:R-:W-:-:S04]  /*0270*/  ISETP.NE.U32.AND P2, PT, R3, RZ, PT ;  /* 0x000000ff0300720c */ /* 0x000fc80003f45070 */
[----:B------:R-:W-:Y:S02]  /*0280*/  ISETP.GE.U32.AND P0, PT, R4, R5, PT ;  /* 0x000000050400720c */ /* 0x000fe40003f06070 */
[----:B0-----:R-:W0:Y:S02]  /*0290*/  MUFU.RCP R12, R12 ;  /* 0x0000000c000c7308 */ /* 0x001e240000001000 */
[----:B0-----:R-:W-:-:S06]  /*02a0*/  VIADD R6, R12, 0xffffffe ;  /* 0x0ffffffe0c067836 */ /* 0x001fcc0000000000 */
[----:B------:R0:W1:Y:S02]  /*02b0*/  F2I.FTZ.U32.TRUNC.NTZ R7, R6 ;  /* 0x0000000600077305 */ /* 0x000064000021f000 */
[----:B0-----:R-:W-:Y:S02]  /*02c0*/  IMAD.MOV.U32 R6, RZ, RZ, RZ ;  /* 0x000000ffff067224 */ /* 0x001fe400078e00ff */
[----:B-1----:R-:W-:-:S04]  /*02d0*/  IMAD.MOV R9, RZ, RZ, -R7 ;  /* 0x000000ffff097224 */ /* 0x002fc800078e0a07 */
[----:B------:R-:W-:Y:S01]  /*02e0*/  IMAD.MOV.U32 R8, RZ, RZ, R9 ;  /* 0x000000ffff087224 */ /* 0x000fe200078e0009 */
[----:B------:R-:W-:-:S03]  /*02f0*/  VIMNMX.U32 R9, PT, PT, R5, R4, !PT ;  /* 0x0000000405097248 */ /* 0x000fc60007fe0000 */
[----:B------:R-:W-:Y:S01]  /*0300*/  IMAD R13, R8, R3, RZ ;  /* 0x00000003080d7224 */ /* 0x000fe200078e02ff */
[----:B------:R-:W-:-:S03]  /*0310*/  SEL R8, RZ, 0x1, P0 ;  /* 0x00000001ff087807 */ /* 0x000fc60000000000 */
[----:B------:R-:W-:Y:S01]  /*0320*/  IMAD.HI.U32 R7, R7, R13, R6 ;  /* 0x0000000d07077227 */ /* 0x000fe200078e0006 */
[----:B------:R-:W-:-:S05]  /*0330*/  IADD3 R6, PT, PT, R9, -R4, -R8 ;  /* 0x8000000409067210 */ /* 0x000fca0007ffe808 */
[----:B------:R-:W-:-:S04]  /*0340*/  IMAD.HI.U32 R7, R7, R6, RZ ;  /* 0x0000000607077227 */ /* 0x000fc800078e00ff */
[----:B------:R-:W-:-:S04]  /*0350*/  IMAD.MOV R9, RZ, RZ, -R7 ;  /* 0x000000ffff097224 */ /* 0x000fc800078e0a07 */
[----:B------:R-:W-:-:S05]  /*0360*/  IMAD R6, R3, R9, R6 ;  /* 0x0000000903067224 */ /* 0x000fca00078e0206 */
[----:B------:R-:W-:-:S13]  /*0370*/  ISETP.GE.U32.AND P0, PT, R6, R3, PT ;  /* 0x000000030600720c */ /* 0x000fda0003f06070 */
[----:B------:R-:W-:Y:S02]  /*0380*/  @P0 IMAD.IADD R6, R6, 0x1, -R3 ;  /* 0x0000000106060824 */ /* 0x000fe400078e0a03 */
[----:B------:R-:W-:-:S03]  /*0390*/  @P0 VIADD R7, R7, 0x1 ;  /* 0x0000000107070836 */ /* 0x000fc60000000000 */
[----:B------:R-:W-:Y:S01]  /*03a0*/  ISETP.GE.U32.AND P1, PT, R6, R3, PT ;  /* 0x000000030600720c */ /* 0x000fe20003f26070 */
[----:B------:R-:W-:-:S12]  /*03b0*/  IMAD.IADD R6, R4, 0x1, R3 ;  /* 0x0000000104067824 */ /* 0x000fd800078e0203 */
[----:B------:R-:W-:Y:S01]  /*03c0*/  @P1 VIADD R7, R7, 0x1 ;  /* 0x0000000107071836 */ /* 0x000fe20000000000 */
[----:B------:R-:W-:-:S05]  /*03d0*/  @!P2 LOP3.LUT R7, RZ, R3, RZ, 0x33, !PT ;  /* 0x00000003ff07a212 */ /* 0x000fca00078e33ff */
[----:B------:R-:W-:-:S07]  /*03e0*/  IMAD.IADD R7, R8, 0x1, R7 ;  /* 0x0000000108077824 */ /* 0x000fce00078e0207 */
.L_x_90:
[----:B------:R-:W-:Y:S01]  /*03f0*/  BAR.SYNC.DEFER_BLOCKING 0x0 ;  /* 0x0000000000007b1d */ /* 0x000fe20000010000 */
[----:B------:R-:W-:-:S05]  /*0400*/  ISETP.GE.U32.AND P0, PT, R0, R5, PT ;  /* 0x000000050000720c */ /* 0x000fca0003f06070 */
[----:B------:R-:W-:Y:S01]  /*0410*/  UMOV UR5, UR4 ;  /* 0x0000000400057c82 */ /* 0x000fe20008000000 */
[----:B------:R-:W-:Y:S01]  /*0420*/  UIADD3 UR4, UPT, UPT, UR4, 0x1, URZ ;  /* 0x0000000104047890 */ /* 0x000fe2000fffe0ff */
[----:B------:R-:W-:Y:S01]  /*0430*/  BSSY.RECONVERGENT B0, `(.L_x_85) ;  /* 0x00001d7000007945 */ /* 0x000fe20003800200 */
[----:B------:R-:W0:Y:S04]  /*0440*/  LDCU.64 UR12, c[0x0][0x3b0] ;  /* 0x00007600ff0c77ac */ /* 0x000e280008000a00 */
[----:B------:R-:W-:Y:S01]  /*0450*/  ISETP.LE.U32.AND P1, PT, R2, UR4, PT ;  /* 0x0000000402007c0c */ /* 0x000fe2000bf23070 */
[----:B-1234-:R-:W-:-:S12]  /*0460*/  @P0 BRA `(.L_x_86) ;  /* 0x0000001c004c0947 */ /* 0x01efd80003800000 */
[----:B------:R-:W-:Y:S01]  /*0470*/  LOP3.LUT R32, R7, 0x3, RZ, 0xc0, !PT ;  /* 0x0000000307207812 */ /* 0x000fe200078ec0ff */
[----:B------:R-:W-:Y:S01]  /*0480*/  IMAD.MOV.U32 R8, RZ, RZ, 0x2 ;  /* 0x00000002ff087424 */ /* 0x000fe200078e00ff */
[----:B------:R-:W-:Y:S01]  /*0490*/  BSSY.RECONVERGENT B1, `(.L_x_87) ;  /* 0x00000cd000017945 */ /* 0x000fe20003800200 */
[----:B------:R-:W-:Y:S01]  /*04a0*/  IMAD.MOV.U32 R36, RZ, RZ, R0 ;  /* 0x000000ffff247224 */ /* 0x000fe200078e0000 */
[----:B------:R-:W-:Y:S02]  /*04b0*/  ISETP.NE.AND P0, PT, R32, 0x3, PT ;  /* 0x000000032000780c */ /* 0x000fe40003f05270 */
[----:B------:R-:W-:-:S04]  /*04c0*/  SHF.L.U32 R8, R8, UR5, RZ ;  /* 0x0000000508087c19 */ /* 0x000fc800080006ff */
[----:B------:R-:W-:-:S05]  /*04d0*/  SHF.R.U32.HI R8, RZ, 0x1, R8 ;  /* 0x00000001ff087819 */ /* 0x000fca0000011608 */
[----:B------:R-:W-:Y:S02]  /*04e0*/  VIADD R9, R8, 0xffffffff ;  /* 0xffffffff08097836 */ /* 0x000fe40000000000 */
[----:B------:R-:W-:Y:S05]  /*04f0*/  @!P0 BRA `(.L_x_88) ;  /* 0x0000000c00188947 */ /* 0x000fea0003800000 */
[----:B------:R-:W1:Y:S01]  /*0500*/  LDC.64 R12, c[0x0][0x390] ;  /* 0x0000e400ff0c7b82 */ /* 0x000e620000000a00 */
[----:B------:R-:W-:-:S04]  /*0510*/  LOP3.LUT R15, R0, R9, RZ, 0xc0, !PT ;  /* 0x00000009000f7212 */ /* 0x000fc800078ec0ff */
[----:B------:R-:W-:-:S05]  /*0520*/  IADD3 R29, PT, PT, R8, R15, RZ ;  /* 0x0000000f081d7210 */ /* 0x000fca0007ffe0ff */
[----:B-1----:R-:W-:-:S06]  /*0530*/  IMAD.WIDE.U32 R28, R29, 0x8, R12 ;  /* 0x000000081d1c7825 */ /* 0x002fcc00078e000c */
[----:B------:R-:W2:Y:S01]  /*0540*/  LDG.E.64 R28, desc[UR10][R28.64] ;  /* 0x0000000a1c1c7981 */ /* 0x000ea2000c1e1b00 */
[----:B------:R-:W-:Y:S01]  /*0550*/  SHF.R.U32.HI R14, RZ, UR5, R0 ;  /* 0x00000005ff0e7c19 */ /* 0x000fe20008011600 */
[----:B------:R-:W-:Y:S01]  /*0560*/  IMAD.MOV.U32 R31, RZ, RZ, 0x8 ;  /* 0x00000008ff1f7424 */ /* 0x000fe200078e00ff */
[----:B------:R-:W-:Y:S01]  /*0570*/  MOV R30, 0x400 ;  /* 0x00000400001e7802 */ /* 0x000fe20000000f00 */
[----:B------:R-:W1:Y:S01]  /*0580*/  S2R R17, SR_CgaCtaId ;  /* 0x0000000000117919 */ /* 0x000e620000008800 */
[----:B------:R-:W-:Y:S01]  /*0590*/  SHF.L.U32 R14, R14, UR4, RZ ;  /* 0x000000040e0e7c19 */ /* 0x000fe200080006ff */
[----:B------:R-:W-:Y:S01]  /*05a0*/  IMAD.MOV.U32 R36, RZ, RZ, R4 ;  /* 0x000000ffff247224 */ /* 0x000fe200078e0004 */
[----:B------:R-:W-:-:S03]  /*05b0*/  SHF.L.U32 R31, R31, UR5, RZ ;  /* 0x000000051f1f7c19 */ /* 0x000fc600080006ff */
[----:B------:R-:W-:Y:S01]  /*05c0*/  IMAD.IADD R15, R15, 0x1, R14 ;  /* 0x000000010f0f7824 */ /* 0x000fe200078e020e */
[----:B-1----:R-:W-:-:S05]  /*05d0*/  LEA R30, R17, R30, 0x18 ;  /* 0x0000001e111e7211 */ /* 0x002fca00078ec0ff */
[----:B------:R-:W-:Y:S02]  /*05e0*/  IMAD R34, R15, 0x8, R30 ;  /* 0x000000080f227824 */ /* 0x000fe400078e021e */
[----:B------:R-:W1:Y:S02]  /*05f0*/  LDC.64 R14, c[0x0][0x3b0] ;  /* 0x0000ec00ff0e7b82 */ /* 0x000e640000000a00 */
[----:B------:R-:W-:-:S05]  /*0600*/  IMAD.IADD R33, R34, 0x1, R31 ;  /* 0x0000000122217824 */ /* 0x000fca00078e021f */
[----:B------:R-:W2:Y:S02]  /*0610*/  LDS.64 R26, [R33] ;  /* 0x00000000211a7984 */ /* 0x000ea40000000a00 */
[----:B--2---:R-:W-:-:S04]  /*0620*/  IMAD.WIDE.U32 R24, R27, R28, RZ ;  /* 0x0000001c1b187225 */ /* 0x004fc800078e00ff */
[----:B------:R-:W-:-:S04]  /*0630*/  IMAD.WIDE.U32 R16, R26, R28, RZ ;  /* 0x0000001c1a107225 */ /* 0x000fc800078e00ff */
[----:B------:R-:W-:-:S04]  /*0640*/  IMAD.WIDE.U32 R24, P0, R29, R26, R24 ;  /* 0x0000001a1d187225 */ /* 0x000fc80007800018 */
[----:B------:R-:W-:Y:S01]  /*0650*/  IMAD.X R23, RZ, RZ, RZ, P0 ;  /* 0x000000ffff177224 */ /* 0x000fe200000e06ff */
[----:B------:R-:W-:Y:S01]  /*0660*/  IADD3 RZ, P0, PT, R17, R24, RZ ;  /* 0x0000001811ff7210 */ /* 0x000fe20007f1e0ff */
[----:B------:R-:W-:Y:S01]  /*0670*/  IMAD.MOV.U32 R22, RZ, RZ, R25 ;  /* 0x000000ffff167224 */ /* 0x000fe200078e0019 */
[----:B------:R-:W2:Y:S03]  /*0680*/  LDC.64 R16, c[0x0][0x3a8] ;  /* 0x0000ea00ff107b82 */ /* 0x000ea60000000a00 */
[----:B------:R-:W-:-:S06]  /*0690*/  IMAD.WIDE.U32.X R22, R29, R27, R22, P0 ;  /* 0x0000001b1d167225 */ /* 0x000fcc00000e0416 */
[----:B-1----:R-:W-:-:S04]  /*06a0*/  IMAD.WIDE.U32 R18, R23, R14, RZ ;  /* 0x0000000e17127225 */ /* 0x002fc800078e00ff */
[----:B------:R-:W-:-:S04]  /*06b0*/  IMAD.WIDE.U32 R20, R22, R14, RZ ;  /* 0x0000000e16147225 */ /* 0x000fc800078e00ff */
[----:B------:R-:W-:-:S04]  /*06c0*/  IMAD.WIDE.U32 R18, P0, R22, R15, R18 ;  /* 0x0000000f16127225 */ /* 0x000fc80007800012 */
[----:B------:R-:W-:Y:S01]  /*06d0*/  IMAD.MOV.U32 R20, RZ, RZ, R19 ;  /* 0x000000ffff147224 */ /* 0x000fe200078e0013 */
[----:B------:R-:W-:Y:S01]  /*06e0*/  IADD3 RZ, P2, PT, R21, R18, RZ ;  /* 0x0000001215ff7210 */ /* 0x000fe20007f5e0ff */
[----:B------:R-:W-:-:S04]  /*06f0*/  IMAD.X R21, RZ, RZ, RZ, P0 ;  /* 0x000000ffff157224 */ /* 0x000fc800000e06ff */
[----:B------:R-:W-:-:S04]  /*0700*/  IMAD.WIDE.U32.X R18, R23, R15, R20, P2 ;  /* 0x0000000f17127225 */ /* 0x000fc800010e0414 */
[----:B--2---:R-:W-:-:S04]  /*0710*/  IMAD R19, R19, R16, RZ ;  /* 0x0000001013137224 */ /* 0x004fc800078e02ff */
[C---:B------:R-:W-:Y:S02]  /*0720*/  IMAD R21, R18.reuse, R17, R19 ;  /* 0x0000001112157224 */ /* 0x040fe400078e0213 */
[----:B------:R-:W-:-:S04]  /*0730*/  IMAD.WIDE.U32 R18, R18, R16, RZ ;  /* 0x0000001012127225 */ /* 0x000fc800078e00ff */
[----:B------:R-:W-:Y:S01]  /*0740*/  IMAD.IADD R19, R19, 0x1, R21 ;  /* 0x0000000113137824 */ /* 0x000fe200078e0215 */
[----:B------:R-:W-:Y:S01]  /*0750*/  IADD3 R18, P0, PT, RZ, -R18, RZ ;  /* 0x80000012ff127210 */ /* 0x000fe20007f1e0ff */
[----:B------:R-:W1:Y:S04]  /*0760*/  LDS.64 R20, [R34] ;  /* 0x0000000022147984 */ /* 0x000e680000000a00 */
        /* <DEDUP_REMOVED lines=14> */
[-C--:B-1----:R-:W-:Y:S01]  /*0850*/  IADD3 R25, P3, PT, R20, R27.reuse, RZ ;  /* 0x0000001b14197210 */ /* 0x082fe20007f7e0ff */
        /* <DEDUP_REMOVED lines=13> */
[----:B------:R-:W-:Y:S01]  /*0930*/  LOP3.LUT P0, RZ, R7, 0x3, RZ, 0xc0, !PT ;  /* 0x0000000307ff7812 */ /* 0x000fe2000780c0ff */
[----:B------:R-:W-:-:S05]  /*0940*/  IMAD.X R21, R24, 0x1, ~R22, P2 ;  /* 0x0000000118157824 */ /* 0x000fca00010e0e16 */
[----:B------:R1:W-:Y:S04]  /*0950*/  STS.64 [R34], R20 ;  /* 0x0000001422007388 */ /* 0x0003e80000000a00 */
[----:B------:R1:W-:Y:S03]  /*0960*/  STS.64 [R33], R18 ;  /* 0x0000001221007388 */ /* 0x0003e60000000a00 */
[----:B------:R-:W-:Y:S05]  /*0970*/  @!P0 BRA `(.L_x_88) ;  /* 0x0000000400f88947 */ /* 0x000fea0003800000 */
[----:B-1----:R-:W-:-:S05]  /*0980*/  LOP3.LUT R19, R4, R9, RZ, 0xc0, !PT ;  /* 0x0000000904137212 */ /* 0x002fca00078ec0ff */
[----:B------:R-:W-:-:S04]  /*0990*/  IMAD.IADD R29, R8, 0x1, R19 ;  /* 0x00000001081d7824 */ /* 0x000fc800078e0213 */
[----:B------:R-:W-:-:S06]  /*09a0*/  IMAD.WIDE.U32 R28, R29, 0x8, R12 ;  /* 0x000000081d1c7825 */ /* 0x000fcc00078e000c */
[----:B------:R-:W2:Y:S01]  /*09b0*/  LDG.E.64 R28, desc[UR10][R28.64] ;  /* 0x0000000a1c1c7981 */ /* 0x000ea2000c1e1b00 */
[----:B------:R-:W-:Y:S01]  /*09c0*/  SHF.R.U32.HI R18, RZ, UR5, R4 ;  /* 0x00000005ff127c19 */ /* 0x000fe20008011604 */
[----:B------:R-:W-:-:S03]  /*09d0*/  IMAD.MOV.U32 R36, RZ, RZ, R6 ;  /* 0x000000ffff247224 */ /* 0x000fc600078e0006 */
[----:B------:R-:W-:-:S04]  /*09e0*/  SHF.L.U32 R18, R18, UR4, RZ ;  /* 0x0000000412127c19 */ /* 0x000fc800080006ff */
[----:B------:R-:W-:-:S05]  /*09f0*/  IADD3 R19, PT, PT, R19, R18, RZ ;  /* 0x0000001213137210 */ /* 0x000fca0007ffe0ff */
[----:B------:R-:W-:-:S04]  /*0a00*/  IMAD R34, R19, 0x8, R30 ;  /* 0x0000000813227824 */ /* 0x000fc800078e021e */
[----:B------:R-:W-:-:S05]  /*0a10*/  IMAD.IADD R33, R31, 0x1, R34 ;  /* 0x000000011f217824 */ /* 0x000fca00078e0222 */
[----:B------:R-:W2:Y:S02]  /*0a20*/  LDS.64 R18, [R33] ;  /* 0x0000000021127984 */ /* 0x000ea40000000a00 */
[----:B--2---:R-:W-:-:S04]  /*0a30*/  IMAD.WIDE.U32 R20, R19, R28, RZ ;  /* 0x0000001c13147225 */ /* 0x004fc800078e00ff */
        /* <DEDUP_REMOVED lines=9> */
[----:B------:R-:W-:Y:S01]  /*0ad0*/  IMAD.MOV.U32 R26, RZ, RZ, R25 ;  /* 0x000000ffff1a7224 */ /* 0x000fe200078e0019 */
[----:B------:R-:W-:Y:S01]  /*0ae0*/  IADD3 RZ, P2, PT, R27, R24, RZ ;  /* 0x000000181bff7210 */ /* 0x000fe20007f5e0ff */
[----:B------:R-:W-:-:S04]  /*0af0*/  IMAD.X R27, RZ, RZ, RZ, P0 ;  /* 0x000000ffff1b7224 */ /* 0x000fc800000e06ff */
[----:B------:R-:W-:-:S04]  /*0b00*/  IMAD.WIDE.U32.X R22, R23, R15, R26, P2 ;  /* 0x0000000f17167225 */ /* 0x000fc800010e041a */
[----:B------:R-:W-:-:S04]  /*0b10*/  IMAD R19, R23, R16, RZ ;  /* 0x0000001017137224 */ /* 0x000fc800078e02ff */
[C---:B------:R-:W-:Y:S02]  /*0b20*/  IMAD R19, R22.reuse, R17, R19 ;  /* 0x0000001116137224 */ /* 0x040fe400078e0213 */
[----:B------:R-:W-:-:S04]  /*0b30*/  IMAD.WIDE.U32 R22, R22, R16, RZ ;  /* 0x0000001016167225 */ /* 0x000fc800078e00ff */
[----:B------:R-:W-:Y:S01]  /*0b40*/  IMAD.IADD R19, R23, 0x1, R19 ;  /* 0x0000000117137824 */ /* 0x000fe200078e0213 */
[----:B------:R-:W-:-:S05]  /*0b50*/  IADD3 R22, P0, PT, RZ, -R22, RZ ;  /* 0x80000016ff167210 */ /* 0x000fca0007f1e0ff */
[----:B------:R-:W-:Y:S02]  /*0b60*/  IMAD.X R23, RZ, RZ, ~R19, P0 ;  /* 0x000000ffff177224 */ /* 0x000fe400000e0e13 */
[----:B------:R-:W-:Y:S02]  /*0b70*/  IMAD.WIDE.U32 R22, R28, R18, R22 ;  /* 0x000000121c167225 */ /* 0x000fe400078e0016 */
[----:B------:R-:W1:Y:S02]  /*0b80*/  LDS.64 R18, [R34] ;  /* 0x0000000022127984 */ /* 0x000e640000000a00 */
        /* <DEDUP_REMOVED lines=13> */
[CC--:B-1----:R-:W-:Y:S02]  /*0c60*/  IADD3 R25, P3, PT, R18.reuse, R27.reuse, RZ ;  /* 0x0000001b12197210 */ /* 0x0c2fe40007f7e0ff */
        /* <DEDUP_REMOVED lines=12> */
[----:B------:R-:W-:Y:S01]  /*0d30*/  ISETP.NE.AND P0, PT, R32, 0x1, PT ;  /* 0x000000012000780c */ /* 0x000fe20003f05270 */
[----:B------:R-:W-:-:S05]  /*0d40*/  IMAD.X R21, R22, 0x1, ~R21, P2 ;  /* 0x0000000116157824 */ /* 0x000fca00010e0e15 */
[----:B------:R2:W-:Y:S04]  /*0d50*/  STS.64 [R34], R20 ;  /* 0x0000001422007388 */ /* 0x0005e80000000a00 */
[----:B------:R2:W-:Y:S03]  /*0d60*/  STS.64 [R33], R18 ;  /* 0x0000001221007388 */ /* 0x0005e60000000a00 */
[----:B------:R-:W-:Y:S05]  /*0d70*/  @!P0 BRA `(.L_x_88) ;  /* 0x0000000000f88947 */ /* 0x000fea0003800000 */
[----:B--2---:R-:W-:-:S05]  /*0d80*/  LOP3.LUT R19, R6, R9, RZ, 0xc0, !PT ;  /* 0x0000000906137212 */ /* 0x004fca00078ec0ff */
[----:B------:R-:W-:-:S04]  /*0d90*/  IMAD.IADD R23, R8, 0x1, R19 ;  /* 0x0000000108177824 */ /* 0x000fc800078e0213 */
[----:B------:R-:W-:-:S06]  /*0da0*/  IMAD.WIDE.U32 R22, R23, 0x8, R12 ;  /* 0x0000000817167825 */ /* 0x000fcc00078e000c */
[----:B------:R-:W2:Y:S01]  /*0db0*/  LDG.E.64 R22, desc[UR10][R22.64] ;  /* 0x0000000a16167981 */ /* 0x000ea2000c1e1b00 */
[----:B------:R-:W-:Y:S01]  /*0dc0*/  SHF.R.U32.HI R12, RZ, UR5, R6 ;  /* 0x00000005ff0c7c19 */ /* 0x000fe20008011606 */
[----:B------:R-:W-:-:S03]  /*0dd0*/  IMAD.IADD R36, R6, 0x1, R3 ;  /* 0x0000000106247824 */ /* 0x000fc600078e0203 */
[----:B------:R-:W-:-:S05]  /*0de0*/  SHF.L.U32 R12, R12, UR4, RZ ;  /* 0x000000040c0c7c19 */ /* 0x000fca00080006ff */
[----:B------:R-:W-:-:S04]  /*0df0*/  IMAD.IADD R19, R19, 0x1, R12 ;  /* 0x0000000113137824 */ /* 0x000fc800078e020c */
[----:B------:R-:W-:-:S05]  /*0e00*/  IMAD R30, R19, 0x8, R30 ;  /* 0x00000008131e7824 */ /* 0x000fca00078e021e */
[----:B------:R-:W-:-:S05]  /*0e10*/  IADD3 R31, PT, PT, R31, R30, RZ ;  /* 0x0000001e1f1f7210 */ /* 0x000fca0007ffe0ff */
        /* <DEDUP_REMOVED lines=21> */
[----:B------:R-:W1:Y:S01]  /*0f70*/  LDS.64 R14, [R30] ;  /* 0x000000001e0e7984 */ /* 0x000e620000000a00 */
        /* <DEDUP_REMOVED lines=26> */
[----:B------:R-:W-:-:S03]  /*1120*/  IADD3.X R13, PT, PT, R19, R15, ~R25, P3, P4 ;  /* 0x0000000f130d7210 */ /* 0x000fc60001fe8c19 */
[----:B------:R-:W-:-:S05]  /*1130*/  IMAD.X R15, R18, 0x1, ~R17, P2 ;  /* 0x00000001120f7824 */ /* 0x000fca00010e0e11 */
[----:B------:R3:W-:Y:S04]  /*1140*/  STS.64 [R30], R14 ;  /* 0x0000000e1e007388 */ /* 0x0007e80000000a00 */
[----:B------:R3:W-:Y:S02]  /*1150*/  STS.64 [R31], R12 ;  /* 0x0000000c1f007388 */ /* 0x0007e40000000a00 */
.L_x_88:
[----:B0-----:R-:W-:Y:S05]  /*1160*/  BSYNC.RECONVERGENT B1 ;  /* 0x0000000000017941 */ /* 0x001fea0003800200 */
.L_x_87:
[----:B------:R-:W-:-:S13]  /*1170*/  ISETP.GE.U32.AND P0, PT, R7, 0x3, PT ;  /* 0x000000030700780c */ /* 0x000fda0003f06070 */
[----:B------:R-:W-:Y:S05]  /*1180*/  @!P0 BRA `(.L_x_86) ;  /* 0x0000001000048947 */ /* 0x000fea0003800000 */
[C-C-:B---3--:R-:W-:Y:S02]  /*1190*/  IMAD R30, R3.reuse, 0x2, R36.reuse ;  /* 0x00000002031e7824 */ /* 0x148fe400078e0224 */
[----:B------:R-:W-:Y:S02]  /*11a0*/  IMAD R32, R3, 0x3, R36 ;  /* 0x0000000303207824 */ /* 0x000fe400078e0224 */
[----:B-12---:R-:W-:-:S07]  /*11b0*/  IMAD.IADD R34, R36, 0x1, R3 ;  /* 0x0000000124227824 */ /* 0x006fce00078e0203 */
.L_x_89:
[----:B----4-:R-:W0:Y:S01]  /*11c0*/  LDC.64 R12, c[0x0][0x390] ;  /* 0x0000e400ff0c7b82 */ /* 0x010e220000000a00 */
[----:B------:R-:W-:-:S05]  /*11d0*/  LOP3.LUT R17, R36, R9, RZ, 0xc0, !PT ;  /* 0x0000000924117212 */ /* 0x000fca00078ec0ff */
[----:B------:R-:W-:-:S04]  /*11e0*/  IMAD.IADD R29, R8, 0x1, R17 ;  /* 0x00000001081d7824 */ /* 0x000fc800078e0211 */
[----:B0-----:R-:W-:-:S06]  /*11f0*/  IMAD.WIDE.U32 R28, R29, 0x8, R12 ;  /* 0x000000081d1c7825 */ /* 0x001fcc00078e000c */
[----:B------:R-:W2:Y:S01]  /*1200*/  LDG.E.64 R28, desc[UR10][R28.64] ;  /* 0x0000000a1c1c7981 */ /* 0x000ea2000c1e1b00 */
[----:B------:R-:W-:-:S05]  /*1210*/  LOP3.LUT R31, R34, R9, RZ, 0xc0, !PT ;  /* 0x00000009221f7212 */ /* 0x000fca00078ec0ff */
[----:B------:R-:W-:-:S04]  /*1220*/  IMAD.IADD R15, R8, 0x1, R31 ;  /* 0x00000001080f7824 */ /* 0x000fc800078e021f */
[----:B------:R-:W-:-:S06]  /*1230*/  IMAD.WIDE.U32 R14, R15, 0x8, R12 ;  /* 0x000000080f0e7825 */ /* 0x000fcc00078e000c */
[----:B------:R-:W3:Y:S01]  /*1240*/  LDG.E.64 R14, desc[UR10][R14.64] ;  /* 0x0000000a0e0e7981 */ /* 0x000ee2000c1e1b00 */
[----:B------:R-:W0:Y:S01]  /*1250*/  S2UR UR7, SR_CgaCtaId ;  /* 0x00000000000779c3 */ /* 0x000e220000008800 */
[----:B------:R-:W-:Y:S01]  /*1260*/  SHF.R.U32.HI R16, RZ, UR5, R36 ;  /* 0x00000005ff107c19 */ /* 0x000fe20008011624 */
[----:B------:R-:W-:Y:S01]  /*1270*/  UMOV UR6, 0x400 ;  /* 0x0000040000067882 */ /* 0x000fe20000000000 */
[----:B------:R-:W-:Y:S02]  /*1280*/  UMOV UR8, 0x8 ;  /* 0x0000000800087882 */ /* 0x000fe40000000000 */
[----:B------:R-:W-:Y:S01]  /*1290*/  SHF.L.U32 R16, R16, UR4, RZ ;  /* 0x0000000410107c19 */ /* 0x000fe200080006ff */
[----:B------:R-:W-:-:S04]  /*12a0*/  USHF.L.U32 UR8, UR8, UR5, URZ ;  /* 0x0000000508087299 */ /* 0x000fc800080006ff */
[----:B------:R-:W-:Y:S01]  /*12b0*/  IMAD.IADD R16, R17, 0x1, R16 ;  /* 0x0000000111107824 */ /* 0x000fe200078e0210 */
[----:B0-----:R-:W-:-:S06]  /*12c0*/  ULEA UR6, UR7, UR6, 0x18 ;  /* 0x0000000607067291 */ /* 0x001fcc000f8ec0ff */
[----:B------:R-:W-:-:S05]  /*12d0*/  LEA R33, R16, UR6, 0x3 ;  /* 0x0000000610217c11 */ /* 0x000fca000f8e18ff */
[----:B------:R-:W2:Y:S02]  /*12e0*/  LDS.64 R26, [R33+UR8] ;  /* 0x00000008211a7984 */ /* 0x000ea40008000a00 */
[----:B--2---:R-:W-:-:S04]  /*12f0*/  IMAD.WIDE.U32 R24, R27, R28, RZ ;  /* 0x0000001c1b187225 */ /* 0x004fc800078e00ff */
[----:B------:R-:W-:-:S04]  /*1300*/  IMAD.WIDE.U32 R16, R26, R28, RZ ;  /* 0x0000001c1a107225 */ /* 0x000fc800078e00ff */
[----:B------:R-:W-:-:S04]  /*1310*/  IMAD.WIDE.U32 R24, P0, R29, R26, R24 ;  /* 0x0000001a1d187225 */ /* 0x000fc80007800018 */
[----:B------:R-:W-:Y:S01]  /*1320*/  IMAD.MOV.U32 R22, RZ, RZ, R25 ;  /* 0x000000ffff167224 */ /* 0x000fe200078e0019 */
[----:B------:R-:W-:Y:S02]  /*1330*/  IADD3.X R23, PT, PT, RZ, RZ, RZ, P0, !PT ;  /* 0x000000ffff177210 */ /* 0x000fe400007fe4ff */
[----:B------:R-:W-:-:S05]  /*1340*/  IADD3 RZ, P0, PT, R17, R24, RZ ;  /* 0x0000001811ff7210 */ /* 0x000fca0007f1e0ff */
[----:B------:R-:W-:-:S06]  /*1350*/  IMAD.WIDE.U32.X R22, R29, R27, R22, P0 ;  /* 0x0000001b1d167225 */ /* 0x000fcc00000e0416 */
[----:B------:R-:W-:-:S04]  /*1360*/  IMAD.WIDE.U32 R20, R23, UR12, RZ ;  /* 0x0000000c17147c25 */ /* 0x000fc8000f8e00ff */
[----:B------:R-:W-:-:S04]  /*1370*/  IMAD.WIDE.U32 R16, R22, UR12, RZ ;  /* 0x0000000c16107c25 */ /* 0x000fc8000f8e00ff */
[----:B------:R-:W-:-:S04]  /*1380*/  IMAD.WIDE.U32 R20, P0, R22, UR13, R20 ;  /* 0x0000000d16147c25 */ /* 0x000fc8000f800014 */
[----:B------:R-:W-:Y:S01]  /*1390*/  IMAD.X R19, RZ, RZ, RZ, P0 ;  /* 0x000000ffff137224 */ /* 0x000fe200000e06ff */
[----:B------:R-:W-:Y:S01]  /*13a0*/  IADD3 RZ, P2, PT, R17, R20, RZ ;  /* 0x0000001411ff7210 */ /* 0x000fe20007f5e0ff */
[----:B------:R-:W-:Y:S01]  /*13b0*/  IMAD.MOV.U32 R18, RZ, RZ, R21 ;  /* 0x000000ffff127224 */ /* 0x000fe200078e0015 */
[----:B------:R-:W0:Y:S03]  /*13c0*/  LDC.64 R16, c[0x0][0x3a8] ;  /* 0x0000ea00ff107b82 */ /* 0x000e260000000a00 */
[----:B------:R-:W-:-:S04]  /*13d0*/  IMAD.WIDE.U32.X R18, R23, UR13, R18, P2 ;  /* 0x0000000d17127c25 */ /* 0x000fc800090e0412 */
[----:B0-----:R-:W-:-:S04]  /*13e0*/  IMAD R19, R19, R16, RZ ;  /* 0x0000001013137224 */ /* 0x001fc800078e02ff */
[C---:B------:R-:W-:Y:S02]  /*13f0*/  IMAD R21, R18.reuse, R17, R19 ;  /* 0x0000001112157224 */ /* 0x040fe400078e0213 */
[----:B------:R-:W-:-:S04]  /*1400*/  IMAD.WIDE.U32 R18, R18, R16, RZ ;  /* 0x0000001012127225 */ /* 0x000fc800078e00ff */
[----:B------:R-:W-:Y:S01]  /*1410*/  IMAD.IADD R19, R19, 0x1, R21 ;  /* 0x0000000113137824 */ /* 0x000fe200078e0215 */
[----:B------:R-:W-:Y:S01]  /*1420*/  IADD3 R18, P0, PT, RZ, -R18, RZ ;  /* 0x80000012ff127210 */ /* 0x000fe20007f1e0ff */
[----:B------:R-:W0:Y:S04]  /*1430*/  LDS.64 R20, [R33] ;  /* 0x0000000021147984 */ /* 0x000e280000000a00 */
        /* <DEDUP_REMOVED lines=8> */
[----:B------:R-:W-:Y:S01]  /*14c0*/  ISETP.GE.U32.AND P0, PT, R18, R16, PT ;  /* 0x000000101200720c */ /* 0x000fe20003f06070 */
[----:B------:R-:W-:-:S05]  /*14d0*/  IMAD.X R22, R24, 0x1, ~R22, P2 ;  /* 0x0000000118167824 */ /* 0x000fca00010e0e16 */
[----:B------:R-:W-:-:S04]  /*14e0*/  ISETP.GE.U32.AND.EX P0, PT, R22, R17, PT, P0 ;  /* 0x000000111600720c */ /* 0x000fc80003f06100 */
[----:B------:R-:W-:Y:S02]  /*14f0*/  SEL R29, R16, RZ, P0 ;  /* 0x000000ff101d7207 */ /* 0x000fe40000000000 */
[----:B------:R-:W-:Y:S02]  /*1500*/  SEL R19, R17, RZ, P0 ;  /* 0x000000ff11137207 */ /* 0x000fe40000000000 */
[----:B------:R-:W-:-:S04]  /*1510*/  IADD3 R29, P2, PT, -R29, R18, RZ ;  /* 0x000000121d1d7210 */ /* 0x000fc80007f5e1ff */
[-C--:B0-----:R-:W-:Y:S01]  /*1520*/  IADD3 R27, P0, PT, R20, R29.reuse, RZ ;  /* 0x0000001d141b7210 */ /* 0x081fe20007f1e0ff */
[----:B------:R-:W-:Y:S01]  /*1530*/  IMAD.X R19, R22, 0x1, ~R19, P2 ;  /* 0x0000000116137824 */ /* 0x000fe200010e0e13 */
[----:B------:R-:W-:Y:S02]  /*1540*/  SHF.R.U32.HI R22, RZ, UR5, R34 ;  /* 0x00000005ff167c19 */ /* 0x000fe40008011622 */
[----:B------:R-:W-:Y:S01]  /*1550*/  ISETP.GE.U32.AND P2, PT, R27, R16, PT ;  /* 0x000000101b00720c */ /* 0x000fe20003f46070 */
[----:B------:R-:W-:Y:S01]  /*1560*/  IMAD.X R18, R21, 0x1, R19, P0 ;  /* 0x0000000115127824 */ /* 0x000fe200000e0613 */
[----:B------:R-:W-:Y:S02]  /*1570*/  ISETP.GE.U32.AND P0, PT, R20, R29, PT ;  /* 0x0000001d1400720c */ /* 0x000fe40003f06070 */
[----:B------:R-:W-:Y:S02]  /*1580*/  SHF.L.U32 R22, R22, UR4, RZ ;  /* 0x0000000416167c19 */ /* 0x000fe400080006ff */
[----:B------:R-:W-:-:S02]  /*1590*/  ISETP.GE.U32.AND.EX P2, PT, R18, R17, PT, P2 ;  /* 0x000000111200720c */ /* 0x000fc40003f46120 */
[----:B------:R-:W-:Y:S01]  /*15a0*/  ISETP.GE.U32.AND.EX P0, PT, R21, R19, PT, P0 ;  /* 0x000000131500720c */ /* 0x000fe20003f06100 */
[----:B------:R-:W-:Y:S01]  /*15b0*/  IMAD.IADD R31, R31, 0x1, R22 ;  /* 0x000000011f1f7824 */ /* 0x000fe200078e0216 */
[C---:B------:R-:W-:Y:S02]  /*15c0*/  SEL R26, R16.reuse, RZ, P2 ;  /* 0x000000ff101a7207 */ /* 0x040fe40001000000 */
[----:B------:R-:W-:Y:S02]  /*15d0*/  SEL R28, R16, RZ, !P0 ;  /* 0x000000ff101c7207 */ /* 0x000fe40004000000 */
[----:B------:R-:W-:Y:S02]  /*15e0*/  IADD3 R26, P3, PT, -R26, R27, RZ ;  /* 0x0000001b1a1a7210 */ /* 0x000fe40007f7e1ff */
[----:B------:R-:W-:Y:S02]  /*15f0*/  SEL R23, R17, RZ, P2 ;  /* 0x000000ff11177207 */ /* 0x000fe40001000000 */
[----:B------:R-:W-:-:S02]  /*1600*/  IADD3 R28, P2, P4, R28, R20, -R29 ;  /* 0x000000141c1c7210 */ /* 0x000fc40007c5e81d */
[----:B------:R-:W-:Y:S01]  /*1610*/  SEL R20, R17, RZ, !P0 ;  /* 0x000000ff11147207 */ /* 0x000fe20004000000 */
[----:B------:R-:W-:Y:S01]  /*1620*/  IMAD.X R27, R18, 0x1, ~R23, P3 ;  /* 0x00000001121b7824 */ /* 0x000fe200018e0e17 */
[----:B------:R-:W-:Y:S02]  /*1630*/  LEA R31, R31, UR6, 0x3 ;  /* 0x000000061f1f7c11 */ /* 0x000fe4000f8e18ff */
[----:B------:R-:W-:Y:S02]  /*1640*/  IADD3.X R29, PT, PT, R20, R21, ~R19, P2, P4 ;  /* 0x00000015141d7210 */ /* 0x000fe400017e8c13 */
[----:B------:R-:W-:Y:S04]  /*1650*/  STS.64 [R33], R26 ;  /* 0x0000001a21007388 */ /* 0x000fe80000000a00 */
[----:B------:R-:W-:Y:S04]  /*1660*/  STS.64 [R33+UR8], R28 ;  /* 0x0000001c21007988 */ /* 0x000fe80008000a08 */
[----:B------:R-:W3:Y:S02]  /*1670*/  LDS.64 R18, [R31+UR8] ;  /* 0x000000081f127984 */ /* 0x000ee40008000a00 */
[----:B---3--:R-:W-:-:S04]  /*1680*/  IMAD.WIDE.U32 R20, R19, R14, RZ ;  /* 0x0000000e13147225 */ /* 0x008fc800078e00ff */
[----:B------:R-:W-:-:S04]  /*1690*/  IMAD.WIDE.U32 R24, R18, R14, RZ ;  /* 0x0000000e12187225 */ /* 0x000fc800078e00ff */
[----:B------:R-:W-:-:S04]  /*16a0*/  IMAD.WIDE.U32 R20, P0, R15, R18, R20 ;  /* 0x000000120f147225 */ /* 0x000fc80007800014 */
[----:B------:R-:W-:Y:S01]  /*16b0*/  IMAD.X R23, RZ, RZ, RZ, P0 ;  /* 0x000000ffff177224 */ /* 0x000fe200000e06ff */
[----:B------:R-:W-:Y:S01]  /*16c0*/  IADD3 RZ, P0, PT, R25, R20, RZ ;  /* 0x0000001419ff7210 */ /* 0x000fe20007f1e0ff */
[----:B------:R-:W-:-:S04]  /*16d0*/  IMAD.MOV.U32 R22, RZ, RZ, R21 ;  /* 0x000000ffff167224 */ /* 0x000fc800078e0015 */
[----:B------:R-:W-:Y:S01]  /*16e0*/  IMAD.WIDE.U32.X R22, R15, R19, R22, P0 ;  /* 0x000000130f167225 */ /* 0x000fe200000e0416 */
[----:B------:R-:W-:-:S05]  /*16f0*/  LOP3.LUT R15, R30, R9, RZ, 0xc0, !PT ;  /* 0x000000091e0f7212 */ /* 0x000fca00078ec0ff */
[----:B------:R-:W-:-:S04]  /*1700*/  IMAD.WIDE.U32 R24, R23, UR12, RZ ;  /* 0x0000000c17187c25 */ /* 0x000fc8000f8e00ff */
[----:B------:R-:W-:-:S04]  /*1710*/  IMAD.WIDE.U32 R26, R22, UR12, RZ ;  /* 0x0000000c161a7c25 */ /* 0x000fc8000f8e00ff */
[----:B------:R-:W-:-:S03]  /*1720*/  IMAD.WIDE.U32 R24, P0, R22, UR13, R24 ;  /* 0x0000000d16187c25 */ /* 0x000fc6000f800018 */
[----:B------:R-:W-:Y:S01]  /*1730*/  IADD3 RZ, P2, PT, R27, R24, RZ ;  /* 0x000000181bff7210 */ /* 0x000fe20007f5e0ff */
[----:B------:R-:W-:-:S04]  /*1740*/  IMAD.IADD R27, R8, 0x1, R15 ;  /* 0x00000001081b7824 */ /* 0x000fc800078e020f */
[----:B------:R-:W-:-:S06]  /*1750*/  IMAD.WIDE.U32 R26, R27, 0x8, R12 ;  /* 0x000000081b1a7825 */ /* 0x000fcc00078e000c */
[----:B------:R-:W2:Y:S01]  /*1760*/  LDG.E.64 R26, desc[UR10][R26.64] ;  /* 0x0000000a1a1a7981 */ /* 0x000ea2000c1e1b00 */
[----:B------:R-:W-:Y:S01]  /*1770*/  LOP3.LUT R19, R32, R9, RZ, 0xc0, !PT ;  /* 0x0000000920137212 */ /* 0x000fe200078ec0ff */
[----:B------:R-:W-:Y:S02]  /*1780*/  IMAD.MOV.U32 R28, RZ, RZ, R25 ;  /* 0x000000ffff1c7224 */ /* 0x000fe400078e0019 */
[----:B------:R-:W-:Y:S02]  /*1790*/  IMAD.X R29, RZ, RZ, RZ, P0 ;  /* 0x000000ffff1d7224 */ /* 0x000fe400000e06ff */
[----:B------:R-:W-:Y:S02]  /*17a0*/  IMAD.IADD R25, R8, 0x1, R19 ;  /* 0x0000000108197824 */ /* 0x000fe400078e0213 */
[----:B------:R-:W-:-:S04]  /*17b0*/  IMAD.WIDE.U32.X R22, R23, UR13, R28, P2 ;  /* 0x0000000d17167c25 */ /* 0x000fc800090e041c */
[----:B------:R-:W-:Y:S02]  /*17c0*/  IMAD.WIDE.U32 R12, R25, 0x8, R12 ;  /* 0x00000008190c7825 */ /* 0x000fe400078e000c */
[----:B------:R-:W0:Y:S02]  /*17d0*/  LDS.64 R24, [R31] ;  /* 0x000000001f187984 */ /* 0x000e240000000a00 */
[-C--:B------:R-:W-:Y:S02]  /*17e0*/  IMAD R21, R23, R16.reuse, RZ ;  /* 0x0000001017157224 */ /* 0x080fe400078e02ff */
[----:B------:R-:W3:Y:S02]  /*17f0*/  LDG.E.64 R12, desc[UR10][R12.64] ;  /* 0x0000000a0c0c7981 */ /* 0x000ee4000c1e1b00 */
[C---:B------:R-:W-:Y:S02]  /*1800*/  IMAD R21, R22.reuse, R17, R21 ;  /* 0x0000001116157224 */ /* 0x040fe400078e0215 */
[----:B------:R-:W-:-:S05]  /*1810*/  IMAD.WIDE.U32 R22, R22, R16, RZ ;  /* 0x0000001016167225 */ /* 0x000fca00078e00ff */
[----:B------:R-:W-:Y:S02]  /*1820*/  IADD3 R21, PT, PT, R23, R21, RZ ;  /* 0x0000001517157210 */ /* 0x000fe40007ffe0ff */
[----:B------:R-:W-:-:S05]  /*1830*/  IADD3 R22, P0, PT, RZ, -R22, RZ ;  /* 0x80000016ff167210 */ /* 0x000fca0007f1e0ff */
        /* <DEDUP_REMOVED lines=19> */
[----:B------:R-:W-:Y:S02]  /*1970*/  SHF.L.U32 R14, R14, UR4, RZ ;  /* 0x000000040e0e7c19 */ /* 0x000fe400080006ff */
[----:B------:R-:W-:Y:S02]  /*1980*/  ISETP.GE.U32.AND P0, PT, R24, R23, PT ;  /* 0x000000171800720c */ /* 0x000fe40003f06070 */
[----:B------:R-:W-:Y:S01]  /*1990*/  ISETP.GE.U32.AND.EX P2, PT, R18, R17, PT, P2 ;  /* 0x000000111200720c */ /* 0x000fe20003f46120 */
[----:B------:R-:W-:Y:S01]  /*19a0*/  IMAD.IADD R20, R15, 0x1, R14 ;  /* 0x000000010f147824 */ /* 0x000fe200078e020e */
[----:B------:R-:W-:-:S02]  /*19b0*/  ISETP.GE.U32.AND.EX P0, PT, R25, R21, PT, P0 ;  /* 0x000000151900720c */ /* 0x000fc40003f06100 */
[C---:B------:R-:W-:Y:S02]  /*19c0*/  SEL R14, R16.reuse, RZ, P2 ;  /* 0x000000ff100e7207 */ /* 0x040fe40001000000 */
[----:B------:R-:W-:Y:S02]  /*19d0*/  SEL R15, R16, RZ, !P0 ;  /* 0x000000ff100f7207 */ /* 0x000fe40004000000 */
[----:B------:R-:W-:Y:S02]  /*19e0*/  IADD3 R14, P3, PT, -R14, R29, RZ ;  /* 0x0000001d0e0e7210 */ /* 0x000fe40007f7e1ff */
[----:B------:R-:W-:Y:S02]  /*19f0*/  SEL R29, R17, RZ, P2 ;  /* 0x000000ff111d7207 */ /* 0x000fe40001000000 */
[----:B------:R-:W-:Y:S02]  /*1a00*/  IADD3 R24, P2, P4, R15, R24, -R23 ;  /* 0x000000180f187210 */ /* 0x000fe40007c5e817 */
[----:B------:R-:W-:Y:S01]  /*1a10*/  SEL R22, R17, RZ, !P0 ;  /* 0x000000ff11167207 */ /* 0x000fe20004000000 */
[----:B------:R-:W-:Y:S01]  /*1a20*/  IMAD.X R15, R18, 0x1, ~R29, P3 ;  /* 0x00000001120f7824 */ /* 0x000fe200018e0e1d */
[----:B------:R-:W-:-:S02]  /*1a30*/  LEA R18, R20, UR6, 0x3 ;  /* 0x0000000614127c11 */ /* 0x000fc4000f8e18ff */
[----:B------:R-:W-:Y:S02]  /*1a40*/  IADD3.X R25, PT, PT, R22, R25, ~R21, P2, P4 ;  /* 0x0000001916197210 */ /* 0x000fe400017e8c15 */
[----:B------:R-:W-:Y:S04]  /*1a50*/  STS.64 [R31], R14 ;  /* 0x0000000e1f007388 */ /* 0x000fe80000000a00 */
[----:B------:R-:W-:Y:S04]  /*1a60*/  STS.64 [R31+UR8], R24 ;  /* 0x000000181f007988 */ /* 0x000fe80008000a08 */
[----:B------:R-:W2:Y:S02]  /*1a70*/  LDS.64 R28, [R18+UR8] ;  /* 0x00000008121c7984 */ /* 0x000ea40008000a00 */
[----:B--2---:R-:W-:-:S04]  /*1a80*/  IMAD.WIDE.U32 R20, R29, R26, RZ ;  /* 0x0000001a1d147225 */ /* 0x004fc800078e00ff */
[----:B------:R-:W-:-:S04]  /*1a90*/  IMAD.WIDE.U32 R14, R28, R26, RZ ;  /* 0x0000001a1c0e7225 */ /* 0x000fc800078e00ff */
[----:B------:R-:W-:-:S04]  /*1aa0*/  IMAD.WIDE.U32 R24, P0, R27, R28, R20 ;  /* 0x0000001c1b187225 */ /* 0x000fc80007800014 */
[----:B------:R-:W-:Y:S01]  /*1ab0*/  IMAD.X R23, RZ, RZ, RZ, P0 ;  /* 0x000000ffff177224 */ /* 0x000fe200000e06ff */
[----:B------:R-:W-:Y:S01]  /*1ac0*/  IADD3 RZ, P0, PT, R15, R24, RZ ;  /* 0x000000180fff7210 */ /* 0x000fe20007f1e0ff */
[----:B------:R-:W-:-:S04]  /*1ad0*/  IMAD.MOV.U32 R22, RZ, RZ, R25 ;  /* 0x000000ffff167224 */ /* 0x000fc800078e0019 */
[----:B------:R-:W-:-:S06]  /*1ae0*/  IMAD.WIDE.U32.X R22, R27, R29, R22, P0 ;  /* 0x0000001d1b167225 */ /* 0x000fcc00000e0416 */
[----:B------:R-:W-:-:S04]  /*1af0*/  IMAD.WIDE.U32 R20, R23, UR12, RZ ;  /* 0x0000000c17147c25 */ /* 0x000fc8000f8e00ff */
[----:B------:R-:W-:-:S04]  /*1b00*/  IMAD.WIDE.U32 R14, R22, UR12, RZ ;  /* 0x0000000c160e7c25 */ /* 0x000fc8000f8e00ff */
[----:B------:R-:W-:-:S04]  /*1b10*/  IMAD.WIDE.U32 R20, P0, R22, UR13, R20 ;  /* 0x0000000d16147c25 */ /* 0x000fc8000f800014 */
[----:B------:R-:W-:Y:S01]  /*1b20*/  IMAD.MOV.U32 R14, RZ, RZ, R21 ;  /* 0x000000ffff0e7224 */ /* 0x000fe200078e0015 */
[----:B------:R-:W-:Y:S01]  /*1b30*/  IADD3 RZ, P2, PT, R15, R20, RZ ;  /* 0x000000140fff7210 */ /* 0x000fe20007f5e0ff */
[----:B------:R-:W-:-:S04]  /*1b40*/  IMAD.X R15, RZ, RZ, RZ, P0 ;  /* 0x000000ffff0f7224 */ /* 0x000fc800000e06ff */
[----:B------:R-:W-:-:S04]  /*1b50*/  IMAD.WIDE.U32.X R14, R23, UR13, R14, P2 ;  /* 0x0000000d170e7c25 */ /* 0x000fc800090e040e */
[----:B------:R-:W-:-:S04]  /*1b60*/  IMAD R15, R15, R16, RZ ;  /* 0x000000100f0f7224 */ /* 0x000fc800078e02ff */
        /* <DEDUP_REMOVED lines=19> */
[----:B0-----:R-:W-:Y:S01]  /*1ca0*/  IADD3 R25, P0, PT, R20, R27, RZ ;  /* 0x0000001b14197210 */ /* 0x001fe20007f1e0ff */
[----:B------:R-:W-:-:S03]  /*1cb0*/  IMAD.X R15, R22, 0x1, ~R15, P2 ;  /* 0x00000001160f7824 */ /* 0x000fc600010e0e0f */
[----:B------:R-:W-:Y:S01]  /*1cc0*/  ISETP.GE.U32.AND P2, PT, R25, R16, PT ;  /* 0x000000101900720c */ /* 0x000fe20003f46070 */
[----:B------:R-:W-:Y:S01]  /*1cd0*/  IMAD.X R14, R21, 0x1, R15, P0 ;  /* 0x00000001150e7824 */ /* 0x000fe200000e060f */
[----:B------:R-:W-:-:S04]  /*1ce0*/  ISETP.GE.U32.AND P0, PT, R20, R27, PT ;  /* 0x0000001b1400720c */ /* 0x000fc80003f06070 */
[----:B------:R-:W-:Y:S02]  /*1cf0*/  ISETP.GE.U32.AND.EX P2, PT, R14, R17, PT, P2 ;  /* 0x000000110e00720c */ /* 0x000fe40003f46120 */
[----:B------:R-:W-:Y:S02]  /*1d00*/  ISETP.GE.U32.AND.EX P0, PT, R21, R15, PT, P0 ;  /* 0x0000000f1500720c */ /* 0x000fe40003f06100 */
[C---:B------:R-:W-:Y:S02]  /*1d10*/  SEL R24, R16.reuse, RZ, P2 ;  /* 0x000000ff10187207 */ /* 0x040fe40001000000 */
[----:B------:R-:W-:Y:S02]  /*1d20*/  SHF.R.U32.HI R22, RZ, UR5, R32 ;  /* 0x00000005ff167c19 */ /* 0x000fe40008011620 */
[----:B------:R-:W-:Y:S02]  /*1d30*/  SEL R23, R16, RZ, !P0 ;  /* 0x000000ff10177207 */ /* 0x000fe40004000000 */
[----:B------:R-:W-:-:S02]  /*1d40*/  IADD3 R24, P3, PT, -R24, R25, RZ ;  /* 0x0000001918187210 */ /* 0x000fc40007f7e1ff */
[----:B------:R-:W-:Y:S02]  /*1d50*/  SHF.L.U32 R22, R22, UR4, RZ ;  /* 0x0000000416167c19 */ /* 0x000fe400080006ff */
[----:B------:R-:W-:Y:S02]  /*1d60*/  SEL R25, R17, RZ, P2 ;  /* 0x000000ff11197207 */ /* 0x000fe40001000000 */
[----:B------:R-:W-:Y:S02]  /*1d70*/  IADD3 R20, P2, P4, R23, R20, -R27 ;  /* 0x0000001417147210 */ /* 0x000fe40007c5e81b */
[----:B------:R-:W-:Y:S02]  /*1d80*/  SEL R23, R17, RZ, !P0 ;  /* 0x000000ff11177207 */ /* 0x000fe40004000000 */
[----:B------:R-:W-:Y:S01]  /*1d90*/  IADD3 R22, PT, PT, R19, R22, RZ ;  /* 0x0000001613167210 */ /* 0x000fe20007ffe0ff */
[----:B------:R-:W-:Y:S01]  /*1da0*/  IMAD.X R25, R14, 0x1, ~R25, P3 ;  /* 0x000000010e197824 */ /* 0x000fe200018e0e19 */
[----:B------:R-:W-:-:S02]  /*1db0*/  IADD3.X R21, PT, PT, R23, R21, ~R15, P2, P4 ;  /* 0x0000001517157210 */ /* 0x000fc400017e8c0f */
[----:B------:R-:W-:Y:S02]  /*1dc0*/  LEA R28, R22, UR6, 0x3 ;  /* 0x00000006161c7c11 */ /* 0x000fe4000f8e18ff */
[----:B------:R-:W-:Y:S04]  /*1dd0*/  STS.64 [R18], R24 ;  /* 0x0000001812007388 */ /* 0x000fe80000000a00 */
[----:B------:R-:W-:Y:S04]  /*1de0*/  STS.64 [R18+UR8], R20 ;  /* 0x0000001412007988 */ /* 0x000fe80008000a08 */
[----:B------:R-:W3:Y:S02]  /*1df0*/  LDS.64 R26, [R28+UR8] ;  /* 0x000000081c1a7984 */ /* 0x000ee40008000a00 */
[----:B---3--:R-:W-:-:S04]  /*1e00*/  IMAD.WIDE.U32 R14, R27, R12, RZ ;  /* 0x0000000c1b0e7225 */ /* 0x008fc800078e00ff */
[----:B------:R-:W-:-:S04]  /*1e10*/  IMAD.WIDE.U32 R24, P0, R13, R26, R14 ;  /* 0x0000001a0d187225 */ /* 0x000fc8000780000e */
[----:B------:R-:W-:-:S04]  /*1e20*/  IMAD.WIDE.U32 R14, R26, R12, RZ ;  /* 0x0000000c1a0e7225 */ /* 0x000fc800078e00ff */
[----:B------:R-:W-:Y:S01]  /*1e30*/  IMAD.X R23, RZ, RZ, RZ, P0 ;  /* 0x000000ffff177224 */ /* 0x000fe200000e06ff */
[----:B------:R-:W-:Y:S01]  /*1e40*/  IADD3 RZ, P0, PT, R15, R24, RZ ;  /* 0x000000180fff7210 */ /* 0x000fe20007f1e0ff */
[----:B------:R-:W-:-:S04]  /*1e50*/  IMAD.MOV.U32 R22, RZ, RZ, R25 ;  /* 0x000000ffff167224 */ /* 0x000fc800078e0019 */
[----:B------:R-:W-:-:S06]  /*1e60*/  IMAD.WIDE.U32.X R22, R13, R27, R22, P0 ;  /* 0x0000001b0d167225 */ /* 0x000fcc00000e0416 */
[----:B------:R-:W-:-:S04]  /*1e70*/  IMAD.WIDE.U32 R14, R23, UR12, RZ ;  /* 0x0000000c170e7c25 */ /* 0x000fc8000f8e00ff */
[----:B------:R-:W-:-:S04]  /*1e80*/  IMAD.WIDE.U32 R20, R22, UR12, RZ ;  /* 0x0000000c16147c25 */ /* 0x000fc8000f8e00ff */
[----:B------:R-:W-:-:S04]  /*1e90*/  IMAD.WIDE.U32 R14, P0, R22, UR13, R14 ;  /* 0x0000000d160e7c25 */ /* 0x000fc8000f80000e */
[----:B------:R-:W-:Y:S01]  /*1ea0*/  IMAD.X R19, RZ, RZ, RZ, P0 ;  /* 0x000000ffff137224 */ /* 0x000fe200000e06ff */
[----:B------:R-:W-:Y:S01]  /*1eb0*/  IADD3 RZ, P0, PT, R21, R14, RZ ;  /* 0x0000000e15ff7210 */ /* 0x000fe20007f1e0ff */
[----:B------:R-:W-:-:S04]  /*1ec0*/  IMAD.MOV.U32 R18, RZ, RZ, R15 ;  /* 0x000000ffff127224 */ /* 0x000fc800078e000f */
[----:B------:R-:W-:-:S04]  /*1ed0*/  IMAD.WIDE.U32.X R18, R23, UR13, R18, P0 ;  /* 0x0000000d17127c25 */ /* 0x000fc800080e0412 */
[-C--:B------:R-:W-:Y:S02]  /*1ee0*/  IMAD R13, R19, R16.reuse, RZ ;  /* 0x00000010130d7224 */ /* 0x080fe400078e02ff */
[----:B------:R-:W-:-:S04]  /*1ef0*/  IMAD.WIDE.U32 R14, R18, R16, RZ ;  /* 0x00000010120e7225 */ /* 0x000fc800078e00ff */
[----:B------:R-:W-:Y:S01]  /*1f00*/  IMAD R13, R18, R17, R13 ;  /* 0x00000011120d7224 */ /* 0x000fe200078e020d */
[----:B------:R-:W-:Y:S01]  /*1f10*/  IADD3 R14, P0, PT, RZ, -R14, RZ ;  /* 0x8000000eff0e7210 */ /* 0x000fe20007f1e0ff */
[----:B------:R-:W0:Y:S02]  /*1f20*/  LDS.64 R18, [R28] ;  /* 0x000000001c127984 */ /* 0x000e240000000a00 */
        /* <DEDUP_REMOVED lines=19> */
[----:B------:R-:W-:Y:S01]  /*2060*/  IMAD.X R20, R19, 0x1, R25, P3 ;  /* 0x0000000113147824 */ /* 0x000fe200018e0619 */
[----:B------:R-:W-:Y:S02]  /*2070*/  IADD3 R36, PT, PT, R3, R36, R3 ;  /* 0x0000002403247210 */ /* 0x000fe40007ffe003 */
[----:B------:R-:W-:Y:S02]  /*2080*/  ISETP.GE.U32.AND.EX P2, PT, R19, R25, PT, P2 ;  /* 0x000000191300720c */ /* 0x000fe40003f46120 */
[----:B------:R-:W-:-:S02]  /*2090*/  ISETP.GE.U32.AND.EX P0, PT, R20, R17, PT, P0 ;  /* 0x000000111400720c */ /* 0x000fc40003f06100 */
[----:B------:R-:W-:Y:S02]  /*20a0*/  IADD3 R36, PT, PT, R3, R36, R3 ;  /* 0x0000002403247210 */ /* 0x000fe40007ffe003 */
[C---:B------:R-:W-:Y:S02]  /*20b0*/  SEL R13, R16.reuse, RZ, !P2 ;  /* 0x000000ff100d7207 */ /* 0x040fe40005000000 */
[----:B------:R-:W-:Y:S02]  /*20c0*/  SEL R14, R16, RZ, P0 ;  /* 0x000000ff100e7207 */ /* 0x000fe40000000000 */
[C---:B------:R-:W-:Y:S02]  /*20d0*/  SEL R15, R17.reuse, RZ, !P2 ;  /* 0x000000ff110f7207 */ /* 0x040fe40005000000 */
[----:B------:R-:W-:Y:S02]  /*20e0*/  SEL R17, R17, RZ, P0 ;  /* 0x000000ff11117207 */ /* 0x000fe40000000000 */
[----:B------:R-:W-:-:S02]  /*20f0*/  ISETP.GE.U32.AND P0, PT, R36, R5, PT ;  /* 0x000000052400720c */ /* 0x000fc40003f06070 */
[----:B------:R-:W-:Y:S02]  /*2100*/  IADD3 R12, P3, P4, R13, R18, -R23 ;  /* 0x000000120d0c7210 */ /* 0x000fe40007c7e817 */
[----:B------:R-:W-:Y:S02]  /*2110*/  IADD3 R14, P2, PT, -R14, R21, RZ ;  /* 0x000000150e0e7210 */ /* 0x000fe40007f5e1ff */
[----:B------:R-:W-:-:S03]  /*2120*/  IADD3.X R13, PT, PT, R15, R19, ~R25, P3, P4 ;  /* 0x000000130f0d7210 */ /* 0x000fc60001fe8c19 */
[----:B------:R-:W-:-:S05]  /*2130*/  IMAD.X R15, R20, 0x1, ~R17, P2 ;  /* 0x00000001140f7824 */ /* 0x000fca00010e0e11 */
[----:B------:R4:W-:Y:S01]  /*2140*/  STS.64 [R28], R14 ;  /* 0x0000000e1c007388 */ /* 0x0009e20000000a00 */
[----:B------:R-:W-:-:S03]  /*2150*/  IMAD R30, R3, 0x4, R30 ;  /* 0x00000004031e7824 */ /* 0x000fc600078e021e */
[----:B------:R4:W-:Y:S01]  /*2160*/  STS.64 [R28+UR8], R12 ;  /* 0x0000000c1c007988 */ /* 0x0009e20008000a08 */
[C---:B------:R-:W-:Y:S02]  /*2170*/  IMAD R32, R3.reuse, 0x4, R32 ;  /* 0x0000000403207824 */ /* 0x040fe400078e0220 */
[----:B------:R-:W-:Y:S01]  /*2180*/  IMAD R34, R3, 0x4, R34 ;  /* 0x0000000403227824 */ /* 0x000fe200078e0222 */
[----:B------:R-:W-:Y:S06]  /*2190*/  @!P0 BRA `(.L_x_89) ;  /* 0xfffffff000088947 */ /* 0x000fec000383ffff */
.L_x_86:
[----:B0-----:R-:W-:Y:S05]  /*21a0*/  BSYNC.RECONVERGENT B0 ;  /* 0x0000000000007941 */ /* 0x001fea0003800200 */
.L_x_85:
[----:B------:R-:W-:Y:S05]  /*21b0*/  @!P1 BRA `(.L_x_90) ;  /* 0xffffffe0008c9947 */ /* 0x000fea000383ffff */
.L_x_84:
[----:B------:R-:W0:Y:S08]  /*21c0*/  LDC R5, c[0x0][0x3a0] ;  /* 0x0000e800ff057b82 */ /* 0x000e300000000800 */
[----:B------:R-:W-:Y:S01]  /*21d0*/  BAR.SYNC.DEFER_BLOCKING 0x0 ;  /* 0x0000000000007b1d */ /* 0x000fe20000010000 */
[----:B0-----:R-:W-:-:S13]  /*21e0*/  ISETP.GE.U32.AND P0, PT, R2, R5, PT ;  /* 0x000000050200720c */ /* 0x001fda0003f06070 */
[----:B------:R-:W-:Y:S05]  /*21f0*/  @P0 BRA `(.L_x_91) ;  /* 0x0000001400800947 */ /* 0x000fea0003800000 */
[----:B------:R-:W0:Y:S01]  /*2200*/  LDC R9, c[0x0][0x398] ;  /* 0x0000e600ff097b82 */ /* 0x000e220000000800 */
[----:B------:R-:W-:Y:S01]  /*2210*/  IMAD.IADD R6, R5, 0x1, -R2 ;  /* 0x0000000105067824 */ /* 0x000fe200078e0a02 */
[----:B------:R-:W-:Y:S01]  /*2220*/  LOP3.LUT R3, R0, 0x1f, RZ, 0xc0, !PT ;  /* 0x0000001f00037812 */ /* 0x000fe200078ec0ff */
[----:B------:R-:W0:Y:S01]  /*2230*/  LDCU.64 UR12, c[0x0][0x3b0] ;  /* 0x00007600ff0c77ac */ /* 0x000e220008000a00 */
[----:B------:R-:W-:Y:S02]  /*2240*/  SHF.R.U32.HI R7, RZ, 0x5, R0 ;  /* 0x00000005ff077819 */ /* 0x000fe40000011600 */
[----:B------:R-:W-:Y:S01]  /*2250*/  SHF.R.U32.HI R4, RZ, R6, R3 ;  /* 0x00000006ff047219 */ /* 0x000fe20000011603 */
[----:B------:R-:W0:Y:S03]  /*2260*/  LDCU.64 UR14, c[0x0][0x3a8] ;  /* 0x00007500ff0e77ac */ /* 0x000e260008000a00 */
[----:B------:R-:W-:-:S02]  /*2270*/  ISETP.NE.AND P0, PT, R4, RZ, PT ;  /* 0x000000ff0400720c */ /* 0x000fc40003f05270 */
[----:B0-----:R-:W-:-:S04]  /*2280*/  SHF.R.U32.HI R4, RZ, R6, R9 ;  /* 0x00000006ff047219 */ /* 0x001fc80000011609 */
[----:B------:R-:W-:-:S13]  /*2290*/  ISETP.GE.U32.OR P0, PT, R7, R4, P0 ;  /* 0x000000040700720c */ /* 0x000fda0000706470 */
[----:B------:R-:W-:Y:S05]  /*22a0*/  @P0 BRA `(.L_x_91) ;  /* 0x0000001400540947 */ /* 0x000fea0003800000 */
[----:B------:R-:W0:Y:S01]  /*22b0*/  S2UR UR5, SR_CgaCtaId ;  /* 0x00000000000579c3 */ /* 0x000e220000008800 */
[----:B------:R-:W-:Y:S01]  /*22c0*/  SHF.L.U32 R4, R7, R6, RZ ;  /* 0x0000000607047219 */ /* 0x000fe200000006ff */
[----:B------:R-:W-:Y:S01]  /*22d0*/  UMOV UR4, 0x400 ;  /* 0x0000040000047882 */ /* 0x000fe20000000000 */
[----:B------:R-:W-:-:S03]  /*22e0*/  VIMNMX.U32 R8, PT, PT, R5, 0x5, PT ;  /* 0x0000000505087848 */ /* 0x000fc60003fe0000 */
[----:B------:R-:W-:Y:S01]  /*22f0*/  IMAD.IADD R4, R3, 0x1, R4 ;  /* 0x0000000103047824 */ /* 0x000fe200078e0204 */
[----:B------:R-:W-:-:S04]  /*2300*/  LOP3.LUT R6, R8, 0x1, RZ, 0xc0, !PT ;  /* 0x0000000108067812 */ /* 0x000fc800078ec0ff */
[----:B------:R-:W-:Y:S01]  /*2310*/  ISETP.NE.U32.AND P0, PT, R6, 0x1, PT ;  /* 0x000000010600780c */ /* 0x000fe20003f05070 */
[----:B0-----:R-:W-:-:S06]  /*2320*/  ULEA UR4, UR5, UR4, 0x18 ;  /* 0x0000000405047291 */ /* 0x001fcc000f8ec0ff */
[----:B------:R-:W-:-:S05]  /*2330*/  LEA R4, R4, UR4, 0x3 ;  /* 0x0000000404047c11 */ /* 0x000fca000f8e18ff */
[----:B---34-:R0:W3:Y:S01]  /*2340*/  LDS.64 R12, [R4] ;  /* 0x00000000040c7984 */ /* 0x0180e20000000a00 */
[----:B------:R-:W-:Y:S05]  /*2350*/  @P0 BRA `(.L_x_92) ;  /* 0x0000000400980947 */ /* 0x000fea0003800000 */
[----:B------:R-:W4:Y:S01]  /*2360*/  LDC.64 R6, c[0x0][0x390] ;  /* 0x0000e400ff067b82 */ /* 0x000f220000000a00 */
[----:B------:R-:W-:-:S05]  /*2370*/  HFMA2 R9, -RZ, RZ, 0, 5.9604644775390625e-08 ;  /* 0x00000001ff097431 */ /* 0x000fca00000001ff */
[----:B------:R-:W-:-:S04]  /*2380*/  SHF.L.U32 R14, R9, R2, RZ ;  /* 0x00000002090e7219 */ /* 0x000fc800000006ff */
[----:B------:R-:W-:-:S05]  /*2390*/  LEA.HI R9, R3, R14, RZ, 0x1f ;  /* 0x0000000e03097211 */ /* 0x000fca00078ff8ff */
[----:B----4-:R-:W-:-:S06]  /*23a0*/  IMAD.WIDE.U32 R6, R9, 0x8, R6 ;  /* 0x0000000809067825 */ /* 0x010fcc00078e0006 */
[----:B------:R-:W5:Y:S01]  /*23b0*/  LDG.E.64 R6, desc[UR10][R6.64] ;  /* 0x0000000a06067981 */ /* 0x000f62000c1e1b00 */
[----:B------:R-:W-:Y:S01]  /*23c0*/  UMOV UR4, 0xffffffff ;  /* 0xffffffff00047882 */ /* 0x000fe20000000000 */
[----:B-12---:R-:W-:Y:S02]  /*23d0*/  LOP3.LUT R20, R3, 0x1, RZ, 0x3c, !PT ;  /* 0x0000000103147812 */ /* 0x006fe400078e3cff */
[----:B------:R-:W-:Y:S05]  /*23e0*/  BRA.DIV UR4, `(.L_x_93) ;  /* 0x0000001604a07947 */ /* 0x000fea000b800000 */
[----:B---3--:R1:W2:Y:S04]  /*23f0*/  SHFL.IDX PT, R9, R13, R20, 0x1f ;  /* 0x00001f140d097589 */ /* 0x0082a800000e0000 */
[----:B------:R1:W3:Y:S02]  /*2400*/  SHFL.IDX PT, R17, R12, R20, 0x1f ;  /* 0x00001f140c117589 */ /* 0x0002e400000e0000 */
.L_x_112:
[----:B------:R-:W-:Y:S01]  /*2410*/  LOP3.LUT R14, R0, 0x1, RZ, 0xc0, !PT ;  /* 0x00000001000e7812 */ /* 0x000fe200078ec0ff */
[----:B------:R-:W-:Y:S03]  /*2420*/  BSSY.RECONVERGENT B0, `(.L_x_94) ;  /* 0x0000058000007945 */ /* 0x000fe60003800200 */
[----:B------:R-:W-:-:S13]  /*2430*/  ISETP.NE.U32.AND P0, PT, R14, 0x1, PT ;  /* 0x000000010e00780c */ /* 0x000fda0003f05070 */
[----:B------:R-:W-:Y:S05]  /*2440*/  @P0 BRA `(.L_x_95) ;  /* 0x0000000000ac0947 */ /* 0x000fea0003800000 */
[-C--:B-----5:R-:W-:Y:S01]  /*2450*/  IMAD.WIDE.U32 R14, R7, R12.reuse, RZ ;  /* 0x0000000c070e7225 */ /* 0x0a0fe200078e00ff */
[----:B------:R-:W4:Y:S03]  /*2460*/  LDCU.64 UR4, c[0x0][0x3b0] ;  /* 0x00007600ff0477ac */ /* 0x000f260008000a00 */
[----:B------:R-:W-:-:S04]  /*2470*/  IMAD.WIDE.U32 R18, R6, R12, RZ ;  /* 0x0000000c06127225 */ /* 0x000fc800078e00ff */
[----:B------:R-:W-:-:S04]  /*2480*/  IMAD.WIDE.U32 R14, P0, R6, R13, R14 ;  /* 0x0000000d060e7225 */ /* 0x000fc8000780000e */
[----:B------:R-:W-:Y:S01]  /*2490*/  IMAD.X R21, RZ, RZ, RZ, P0 ;  /* 0x000000ffff157224 */ /* 0x000fe200000e06ff */
[----:B------:R-:W-:Y:S01]  /*24a0*/  IADD3 RZ, P0, PT, R19, R14, RZ ;  /* 0x0000000e13ff7210 */ /* 0x000fe20007f1e0ff */
[----:B-1----:R-:W-:Y:S01]  /*24b0*/  IMAD.MOV.U32 R20, RZ, RZ, R15 ;  /* 0x000000ffff147224 */ /* 0x002fe200078e000f */
[----:B------:R-:W1:Y:S03]  /*24c0*/  LDC.64 R18, c[0x0][0x3a8] ;  /* 0x0000ea00ff127b82 */ /* 0x000e660000000a00 */
[----:B------:R-:W-:-:S06]  /*24d0*/  IMAD.WIDE.U32.X R20, R7, R13, R20, P0 ;  /* 0x0000000d07147225 */ /* 0x000fcc00000e0414 */
[----:B----4-:R-:W-:-:S04]  /*24e0*/  IMAD.WIDE.U32 R22, R21, UR4, RZ ;  /* 0x0000000415167c25 */ /* 0x010fc8000f8e00ff */
[----:B------:R-:W-:-:S04]  /*24f0*/  IMAD.WIDE.U32 R24, P0, R20, UR5, R22 ;  /* 0x0000000514187c25 */ /* 0x000fc8000f800016 */
[----:B------:R-:W-:-:S04]  /*2500*/  IMAD.WIDE.U32 R22, R20, UR4, RZ ;  /* 0x0000000414167c25 */ /* 0x000fc8000f8e00ff */
        /* <DEDUP_REMOVED lines=31> */
.L_x_95:
[-C--:B--2--5:R-:W-:Y:S01]  /*2700*/  IMAD.WIDE.U32 R14, R9, R6.reuse, RZ ;  /* 0x00000006090e7225 */ /* 0x0a4fe200078e00ff */
[----:B------:R-:W2:Y:S03]  /*2710*/  LDCU.64 UR4, c[0x0][0x3b0] ;  /* 0x00007600ff0477ac */ /* 0x000ea60008000a00 */
[----:B---3--:R-:W-:-:S04]  /*2720*/  IMAD.WIDE.U32 R18, R17, R6, RZ ;  /* 0x0000000611127225 */ /* 0x008fc800078e00ff */
[----:B------:R-:W-:-:S04]  /*2730*/  IMAD.WIDE.U32 R14, P0, R7, R17, R14 ;  /* 0x00000011070e7225 */ /* 0x000fc8000780000e */
[----:B------:R-:W-:Y:S01]  /*2740*/  IMAD.X R21, RZ, RZ, RZ, P0 ;  /* 0x000000ffff157224 */ /* 0x000fe200000e06ff */
[----:B------:R-:W-:Y:S01]  /*2750*/  IADD3 RZ, P0, PT, R19, R14, RZ ;  /* 0x0000000e13ff7210 */ /* 0x000fe20007f1e0ff */
[----:B-1----:R-:W-:Y:S01]  /*2760*/  IMAD.MOV.U32 R20, RZ, RZ, R15 ;  /* 0x000000ffff147224 */ /* 0x002fe200078e000f */
[----:B------:R-:W1:Y:S03]  /*2770*/  LDC.64 R18, c[0x0][0x3a8] ;  /* 0x0000ea00ff127b82 */ /* 0x000e660000000a00 */
[----:B------:R-:W-:-:S06]  /*2780*/  IMAD.WIDE.U32.X R20, R7, R9, R20, P0 ;  /* 0x0000000907147225 */ /* 0x000fcc00000e0414 */
[----:B--2---:R-:W-:-:S04]  /*2790*/  IMAD.WIDE.U32 R22, R21, UR4, RZ ;  /* 0x0000000415167c25 */ /* 0x004fc8000f8e00ff */
        /* <DEDUP_REMOVED lines=32> */
.L_x_96:
[----:B------:R-:W-:Y:S05]  /*29a0*/  BSYNC.RECONVERGENT B0 ;  /* 0x0000000000007941 */ /* 0x000fea0003800200 */
.L_x_94:
[----:B------:R-:W-:-:S07]  /*29b0*/  VIADD R2, R2, 0x1 ;  /* 0x0000000102027836 */ /* 0x000fce0000000000 */
.L_x_92:
[----:B------:R-:W-:-:S13]  /*29c0*/  ISETP.NE.AND P0, PT, R5, 0x1, PT ;  /* 0x000000010500780c */ /* 0x000fda0003f05270 */
[----:B------:R-:W-:Y:S05]  /*29d0*/  @!P0 BRA `(.L_x_97) ;  /* 0x0000000c00848947 */ /* 0x000fea0003800000 */
[----:B------:R-:W-:Y:S01]  /*29e0*/  BSSY B0, `(.L_x_97) ;  /* 0x00000e0000007945 */ /* 0x000fe20003800000 */
[C---:B------:R-:W-:Y:S01]  /*29f0*/  IADD3 R6, PT, PT, R2.reuse, -R5, R8 ;  /* 0x8000000502067210 */ /* 0x040fe20007ffe008 */
[C---:B------:R-:W-:Y:S02]  /*2a00*/  IMAD.IADD R5, R2.reuse, 0x1, -R5 ;  /* 0x0000000102057824 */ /* 0x040fe400078e0a05 */
[----:B------:R-:W-:-:S07]  /*2a10*/  VIADD R31, R2, 0x1 ;  /* 0x00000001021f7836 */ /* 0x000fce0000000000 */
.L_x_106:
[----:B------:R-:W-:Y:S01]  /*2a20*/  VIADD R2, R6, 0x1 ;  /* 0x0000000106027836 */ /* 0x000fe20000000000 */
[----:B------:R-:W4:Y:S01]  /*2a30*/  LDC.64 R14, c[0x0][0x390] ;  /* 0x0000e400ff0e7b82 */ /* 0x000f220000000a00 */
[----:B------:R-:W-:Y:S02]  /*2a40*/  IMAD.MOV.U32 R29, RZ, RZ, 0x1 ;  /* 0x00000001ff1d7424 */ /* 0x000fe400078e00ff */
[----:B------:R-:W-:Y:S01]  /*2a50*/  VIADD R28, R31, 0xffffffff ;  /* 0xffffffff1f1c7836 */ /* 0x000fe20000000000 */
[-C--:B------:R-:W-:Y:S02]  /*2a60*/  SHF.R.U32.HI R9, RZ, R2.reuse, R3 ;  /* 0x00000002ff097219 */ /* 0x080fe40000011603 */
[C---:B------:R-:W-:Y:S02]  /*2a70*/  SHF.L.U32 R30, R29.reuse, R2, RZ ;  /* 0x000000021d1e7219 */ /* 0x040fe400000006ff */
[----:B------:R-:W-:Y:S02]  /*2a80*/  SHF.L.U32 R7, R29, R28, RZ ;  /* 0x0000001c1d077219 */ /* 0x000fe400000006ff */
[----:B------:R-:W-:-:S05]  /*2a90*/  SHF.R.U32.HI R8, RZ, 0x1, R30 ;  /* 0x00000001ff087819 */ /* 0x000fca000001161e */
[C---:B------:R-:W-:Y:S02]  /*2aa0*/  VIADD R2, R8.reuse, 0xffffffff ;  /* 0xffffffff08027836 */ /* 0x040fe40000000000 */
[----:B------:R-:W-:-:S03]  /*2ab0*/  IMAD R7, R8, R9, R7 ;  /* 0x0000000908077224 */ /* 0x000fc600078e0207 */
[----:B------:R-:W-:-:S05]  /*2ac0*/  LOP3.LUT R2, R2, R3, RZ, 0xc0, !PT ;  /* 0x0000000302027212 */ /* 0x000fca00078ec0ff */
[----:B------:R-:W-:-:S04]  /*2ad0*/  IMAD.IADD R7, R2, 0x1, R7 ;  /* 0x0000000102077824 */ /* 0x000fc800078e0207 */
[----:B----4-:R-:W-:-:S06]  /*2ae0*/  IMAD.WIDE.U32 R16, R7, 0x8, R14 ;  /* 0x0000000807107825 */ /* 0x010fcc00078e000e */
[----:B------:R-:W5:Y:S01]  /*2af0*/  LDG.E.64 R16, desc[UR10][R16.64] ;  /* 0x0000000a10107981 */ /* 0x000f62000c1e1b00 */
[----:B------:R-:W-:Y:S01]  /*2b00*/  UMOV UR4, 0xffffffff ;  /* 0xffffffff00047882 */ /* 0x000fe20000000000 */
[----:B-12---:R-:W-:Y:S02]  /*2b10*/  LOP3.LUT R20, R8, R3, RZ, 0x3c, !PT ;  /* 0x0000000308147212 */ /* 0x006fe400078e3cff */
[----:B------:R-:W-:Y:S05]  /*2b20*/  BRA.DIV UR4, `(.L_x_98) ;  /* 0x0000001204047947 */ /* 0x000fea000b800000 */
[----:B---3--:R1:W2:Y:S04]  /*2b30*/  SHFL.IDX PT, R9, R13, R20, 0x1f ;  /* 0x00001f140d097589 */ /* 0x0082a800000e0000 */
[----:B------:R1:W3:Y:S02]  /*2b40*/  SHFL.IDX PT, R8, R12, R20, 0x1f ;  /* 0x00001f140c087589 */ /* 0x0002e400000e0000 */
.L_x_116:
[----:B------:R-:W-:Y:S01]  /*2b50*/  SHF.R.U32.HI R2, RZ, R6, R3 ;  /* 0x00000006ff027219 */ /* 0x000fe20000011603 */
[----:B------:R-:W-:Y:S01]  /*2b60*/  VIADD R5, R5, 0x2 ;  /* 0x0000000205057836 */ /* 0x000fe20000000000 */
[----:B------:R-:W-:Y:S02]  /*2b70*/  BSSY.RECONVERGENT B1, `(.L_x_99) ;  /* 0x000005e000017945 */ /* 0x000fe40003800200 */
[----:B------:R-:W-:Y:S02]  /*2b80*/  LOP3.LUT R2, R2, 0x1, RZ, 0xc0, !PT ;  /* 0x0000000102027812 */ /* 0x000fe400078ec0ff */
[----:B------:R-:W-:Y:S02]  /*2b90*/  ISETP.NE.AND P1, PT, R5, RZ, PT ;  /* 0x000000ff0500720c */ /* 0x000fe40003f25270 */
[----:B------:R-:W-:-:S13]  /*2ba0*/  ISETP.NE.U32.AND P0, PT, R2, 0x1, PT ;  /* 0x000000010200780c */ /* 0x000fda0003f05070 */
[----:B------:R-:W-:Y:S05]  /*2bb0*/  @!P0 BRA `(.L_x_100) ;  /* 0x0000000000b48947 */ /* 0x000fea0003800000 */
[----:B--2--5:R-:W-:-:S04]  /*2bc0*/  IMAD.WIDE.U32 R18, R9, R16, RZ ;  /* 0x0000001009127225 */ /* 0x024fc800078e00ff */
[----:B-1-3--:R-:W-:-:S04]  /*2bd0*/  IMAD.WIDE.U32 R20, R8, R16, RZ ;  /* 0x0000001008147225 */ /* 0x00afc800078e00ff */
[----:B------:R-:W-:-:S04]  /*2be0*/  IMAD.WIDE.U32 R18, P0, R17, R8, R18 ;  /* 0x0000000811127225 */ /* 0x000fc80007800012 */
[----:B------:R-:W-:Y:S01]  /*2bf0*/  IMAD.X R25, RZ, RZ, RZ, P0 ;  /* 0x000000ffff197224 */ /* 0x000fe200000e06ff */
[----:B------:R-:W-:Y:S01]  /*2c00*/  IADD3 RZ, P0, PT, R21, R18, RZ ;  /* 0x0000001215ff7210 */ /* 0x000fe20007f1e0ff */
[----:B------:R-:W-:Y:S02]  /*2c10*/  IMAD.MOV.U32 R24, RZ, RZ, R19 ;  /* 0x000000ffff187224 */ /* 0x000fe400078e0013 */
[----:B------:R-:W-:Y:S02]  /*2c20*/  IMAD.U32 R7, RZ, RZ, UR12 ;  /* 0x0000000cff077e24 */ /* 0x000fe4000f8e00ff */
[----:B------:R-:W-:-:S04]  /*2c30*/  IMAD.WIDE.U32.X R24, R17, R9, R24, P0 ;  /* 0x0000000911187225 */ /* 0x000fc800000e0418 */
[----:B------:R-:W-:Y:S02]  /*2c40*/  IMAD.U32 R2, RZ, RZ, UR13 ;  /* 0x0000000dff027e24 */ /* 0x000fe4000f8e00ff */
[----:B------:R-:W-:-:S04]  /*2c50*/  IMAD.WIDE.U32 R22, R25, R7, RZ ;  /* 0x0000000719167225 */ /* 0x000fc800078e00ff */
[----:B------:R-:W-:-:S04]  /*2c60*/  IMAD.WIDE.U32 R26, R24, R7, RZ ;  /* 0x00000007181a7225 */ /* 0x000fc800078e00ff */
[----:B------:R-:W-:-:S04]  /*2c70*/  IMAD.WIDE.U32 R22, P0, R24, R2, R22 ;  /* 0x0000000218167225 */ /* 0x000fc80007800016 */
[----:B------:R-:W-:Y:S01]  /*2c80*/  IMAD.X R21, RZ, RZ, RZ, P0 ;  /* 0x000000ffff157224 */ /* 0x000fe200000e06ff */
[----:B------:R-:W-:Y:S01]  /*2c90*/  IADD3 RZ, P0, PT, R27, R22, RZ ;  /* 0x000000161bff7210 */ /* 0x000fe20007f1e0ff */
[----:B------:R-:W-:Y:S01]  /*2ca0*/  IMAD.U32 R17, RZ, RZ, UR14 ;  /* 0x0000000eff117e24 */ /* 0x000fe2000f8e00ff */
[----:B------:R-:W-:Y:S01]  /*2cb0*/  MOV R20, R23 ;  /* 0x0000001700147202 */ /* 0x000fe20000000f00 */
[----:B------:R-:W-:-:S04]  /*2cc0*/  IMAD.U32 R19, RZ, RZ, UR15 ;  /* 0x0000000fff137e24 */ /* 0x000fc8000f8e00ff */
        /* <DEDUP_REMOVED lines=28> */
.L_x_100:
[----:B-----5:R-:W-:-:S04]  /*2e90*/  IMAD.WIDE.U32 R18, R17, R12, RZ ;  /* 0x0000000c11127225 */ /* 0x020fc800078e00ff */
[----:B-1----:R-:W-:-:S04]  /*2ea0*/  IMAD.WIDE.U32 R20, R16, R12, RZ ;  /* 0x0000000c10147225 */ /* 0x002fc800078e00ff */
        /* <DEDUP_REMOVED lines=15> */
[----:B------:R-:W-:Y:S02]  /*2fa0*/  IMAD.U32 R19, RZ, RZ, UR15 ;  /* 0x0000000fff137e24 */ /* 0x000fe4000f8e00ff */
[-C--:B------:R-:W-:Y:S02]  /*2fb0*/  IMAD R13, R21, R17.reuse, RZ ;  /* 0x00000011150d7224 */ /* 0x080fe400078e02ff */
        /* <DEDUP_REMOVED lines=25> */
.L_x_101:
[----:B------:R-:W-:Y:S05]  /*3150*/  BSYNC.RECONVERGENT B1 ;  /* 0x0000000000017941 */ /* 0x000fea0003800200 */
.L_x_99:
[----:B------:R-:W-:Y:S02]  /*3160*/  VIADD R6, R6, 0x2 ;  /* 0x0000000206067836 */ /* 0x000fe40000000000 */
[----:B------:R-:W-:-:S03]  /*3170*/  IMAD.MOV.U32 R13, RZ, RZ, 0x2 ;  /* 0x00000002ff0d7424 */ /* 0x000fc600078e00ff */
[----:B------:R-:W-:Y:S02]  /*3180*/  SHF.L.U32 R29, R29, R6, RZ ;  /* 0x000000061d1d7219 */ /* 0x000fe400000006ff */
[----:B------:R-:W-:Y:S02]  /*3190*/  SHF.L.U32 R13, R13, R28, RZ ;  /* 0x0000001c0d0d7219 */ /* 0x000fe400000006ff */
[----:B------:R-:W-:Y:S02]  /*31a0*/  SHF.R.U32.HI R16, RZ, 0x1, R29 ;  /* 0x00000001ff107819 */ /* 0x000fe4000001161d */
[----:B------:R-:W-:-:S03]  /*31b0*/  SHF.R.U32.HI R18, RZ, R6, R3 ;  /* 0x00000006ff127219 */ /* 0x000fc60000011603 */
[C---:B------:R-:W-:Y:S02]  /*31c0*/  VIADD R12, R16.reuse, 0xffffffff ;  /* 0xffffffff100c7836 */ /* 0x040fe40000000000 */
[----:B------:R-:W-:-:S03]  /*31d0*/  IMAD R13, R16, R18, R13 ;  /* 0x00000012100d7224 */ /* 0x000fc600078e020d */
        /* <DEDUP_REMOVED lines=9> */
.L_x_120:
[----:B------:R-:W-:Y:S01]  /*3270*/  LOP3.LUT P0, RZ, R30, R3, RZ, 0xc0, !PT ;  /* 0x000000031eff7212 */ /* 0x000fe2000780c0ff */
[----:B------:R-:W-:-:S12]  /*3280*/  BSSY.RECONVERGENT B1, `(.L_x_103) ;  /* 0x0000053000017945 */ /* 0x000fd80003800200 */
[----:B------:R-:W-:Y:S05]  /*3290*/  @!P0 BRA `(.L_x_104) ;  /* 0x0000000000a48947 */ /* 0x000fea0003800000 */
[----:B-----5:R-:W-:-:S04]  /*32a0*/  IMAD.WIDE.U32 R14, R13, R8, RZ ;  /* 0x000000080d0e7225 */ /* 0x020fc800078e00ff */
[----:B------:R-:W-:-:S04]  /*32b0*/  IMAD.WIDE.U32 R22, R12, R8, RZ ;  /* 0x000000080c167225 */ /* 0x000fc800078e00ff */
[----:B------:R-:W-:-:S04]  /*32c0*/  IMAD.WIDE.U32 R14, P0, R12, R9, R14 ;  /* 0x000000090c0e7225 */ /* 0x000fc8000780000e */
[----:B------:R-:W-:Y:S01]  /*32d0*/  IMAD.X R21, RZ, RZ, RZ, P0 ;  /* 0x000000ffff157224 */ /* 0x000fe200000e06ff */
[----:B------:R-:W-:Y:S01]  /*32e0*/  IADD3 RZ, P0, PT, R23, R14, RZ ;  /* 0x0000000e17ff7210 */ /* 0x000fe20007f1e0ff */
[----:B-1----:R-:W-:-:S04]  /*32f0*/  IMAD.MOV.U32 R20, RZ, RZ, R15 ;  /* 0x000000ffff147224 */ /* 0x002fc800078e000f */
        /* <DEDUP_REMOVED lines=35> */
.L_x_104:
[----:B--2--5:R-:W-:-:S04]  /*3530*/  IMAD.WIDE.U32 R14, R33, R12, RZ ;  /* 0x0000000c210e7225 */ /* 0x024fc800078e00ff */
[----:B-1-3--:R-:W-:-:S04]  /*3540*/  IMAD.WIDE.U32 R20, R29, R12, RZ ;  /* 0x0000000c1d147225 */ /* 0x00afc800078e00ff */
[----:B------:R-:W-:-:S04]  /*3550*/  IMAD.WIDE.U32 R14, P0, R13, R29, R14 ;  /* 0x0000001d0d0e7225 */ /* 0x000fc8000780000e */
[----:B------:R-:W-:Y:S01]  /*3560*/  IMAD.X R23, RZ, RZ, RZ, P0 ;  /* 0x000000ffff177224 */ /* 0x000fe200000e06ff */
        /* <DEDUP_REMOVED lines=36> */
.L_x_105:
[----:B------:R-:W-:Y:S05]  /*37b0*/  BSYNC.RECONVERGENT B1 ;  /* 0x0000000000017941 */ /* 0x000fea0003800200 */
.L_x_103:
[----:B------:R-:W-:Y:S01]  /*37c0*/  VIADD R31, R31, 0x2 ;  /* 0x000000021f1f7836 */ /* 0x000fe20000000000 */
[----:B------:R-:W-:Y:S06]  /*37d0*/  @P1 BRA `(.L_x_106) ;  /* 0xfffffff000901947 */ /* 0x000fec000383ffff */
[----:B------:R-:W-:Y:S05]  /*37e0*/  BSYNC B0 ;  /* 0x0000000000007941 */ /* 0x000fea0003800000 */
.L_x_97:
[----:B---3--:R3:W-:Y:S02]  /*37f0*/  STS.64 [R4], R12 ;  /* 0x0000000c04007388 */ /* 0x0087e40000000a00 */
.L_x_91:
[----:B------:R-:W-:Y:S05]  /*3800*/  WARPSYNC.ALL ;  /* 0x0000000000007948 */ /* 0x000fea0003800000 */
[----:B------:R-:W5:Y:S02]  /*3810*/  LDCU.U8 UR4, c[0x0][0x3b8] ;  /* 0x00007700ff0477ac */ /* 0x000f640008000000 */
[----:B-----5:R-:W-:-:S04]  /*3820*/  UPRMT UR4, UR4, 0x8880, URZ ;  /* 0x0000888004047896 */ /* 0x020fc800080000ff */
[----:B------:R-:W-:Y:S01]  /*3830*/  UISETP.NE.AND UP0, UPT, UR4, URZ, UPT ;  /* 0x000000ff0400728c */ /* 0x000fe2000bf05270 */
[----:B------:R-:W-:Y:S08]  /*3840*/  BAR.SYNC.DEFER_BLOCKING 0x0 ;  /* 0x0000000000007b1d */ /* 0x000ff00000010000 */
[----:B------:R-:W-:Y:S05]  /*3850*/  BRA.U !UP0, `(.L_x_107) ;  /* 0x0000000108487547 */ /* 0x000fea000b800000 */
[----:B------:R-:W5:Y:S02]  /*3860*/  LDCU UR7, c[0x0][0x398] ;  /* 0x00007300ff0777ac */ /* 0x000f640008000800 */
[----:B-----5:R-:W-:-:S13]  /*3870*/  ISETP.GE.U32.AND P0, PT, R0, UR7, PT ;  /* 0x0000000700007c0c */ /* 0x020fda000bf06070 */
[----:B------:R-:W-:Y:S05]  /*3880*/  @P0 EXIT ;  /* 0x000000000000094d */ /* 0x000fea0003800000 */
[----:B------:R-:W5:Y:S01]  /*3890*/  S2UR UR5, SR_CgaCtaId ;  /* 0x00000000000579c3 */ /* 0x000f620000008800 */
[----:B------:R-:W-:Y:S01]  /*38a0*/  UMOV UR4, 0x400 ;  /* 0x0000040000047882 */ /* 0x000fe20000000000 */
[----:B------:R-:W0:Y:S06]  /*38b0*/  LDCU UR6, c[0x0][0x360] ;  /* 0x00006c00ff0677ac */ /* 0x000e2c0008000800 */
[----:B------:R-:W0:Y:S08]  /*38c0*/  LDC R9, c[0x0][0x39c] ;  /* 0x0000e700ff097b82 */ /* 0x000e300000000800 */
[----:B------:R-:W0:Y:S01]  /*38d0*/  LDC.64 R6, c[0x0][0x388] ;  /* 0x0000e200ff067b82 */ /* 0x000e220000000a00 */
[----:B-----5:R-:W-:-:S12]  /*38e0*/  ULEA UR4, UR5, UR4, 0x18 ;  /* 0x0000000405047291 */ /* 0x020fd8000f8ec0ff */
.L_x_108:
[C---:B0-----:R-:W-:Y:S01]  /*38f0*/  LEA R2, R0.reuse, UR4, 0x3 ;  /* 0x0000000400027c11 */ /* 0x041fe2000f8e18ff */
[C---:B0-----:R-:W-:Y:S02]  /*3900*/  IMAD R5, R0.reuse, R9, UR9 ;  /* 0x0000000900057e24 */ /* 0x041fe4000f8e0209 */
[----:B------:R-:W-:Y:S02]  /*3910*/  VIADD R0, R0, UR6 ;  /* 0x0000000600007c36 */ /* 0x000fe40008000000 */
[----:B---3--:R-:W-:Y:S01]  /*3920*/  IMAD.WIDE.U32 R4, R5, 0x8, R6 ;  /* 0x0000000805047825 */ /* 0x008fe200078e0006 */
[----:B------:R-:W0:Y:S02]  /*3930*/  LDS.64 R2, [R2] ;  /* 0x0000000002027984 */ /* 0x000e240000000a00 */
[----:B------:R-:W-:Y:S02]  /*3940*/  ISETP.GE.U32.AND P0, PT, R0, UR7, PT ;  /* 0x0000000700007c0c */ /* 0x000fe4000bf06070 */
[----:B0-----:R0:W-:Y:S11]  /*3950*/  STG.E.64 desc[UR10][R4.64], R2 ;  /* 0x0000000204007986 */ /* 0x0011f6000c101b0a */
[----:B------:R-:W-:Y:S05]  /*3960*/  @!P0 BRA `(.L_x_108) ;  /* 0xfffffffc00e08947 */ /* 0x000fea000383ffff */
[----:B------:R-:W-:Y:S05]  /*3970*/  EXIT ;  /* 0x000000000000794d */ /* 0x000fea0003800000 */
.L_x_107:
[----:B------:R-:W5:Y:S02]  /*3980*/  LDCU UR7, c[0x0][0x398] ;  /* 0x00007300ff0777ac */ /* 0x000f640008000800 */
[----:B-----5:R-:W-:-:S13]  /*3990*/  ISETP.GE.U32.AND P0, PT, R0, UR7, PT ;  /* 0x0000000700007c0c */ /* 0x020fda000bf06070 */
[----:B------:R-:W-:Y:S05]  /*39a0*/  @P0 EXIT ;  /* 0x000000000000094d */ /* 0x000fea0003800000 */
[----:B------:R-:W5:Y:S01]  /*39b0*/  S2UR UR5, SR_CgaCtaId ;  /* 0x00000000000579c3 */ /* 0x000f620000008800 */
[----:B------:R-:W-:Y:S01]  /*39c0*/  UMOV UR4, 0x400 ;  /* 0x0000040000047882 */ /* 0x000fe20000000000 */
[----:B------:R-:W0:Y:S02]  /*39d0*/  LDCU UR6, c[0x0][0x360] ;  /* 0x00006c00ff0677ac */ /* 0x000e240008000800 */
[----:B0----5:R-:W-:-:S12]  /*39e0*/  ULEA UR4, UR5, UR4, 0x18 ;  /* 0x0000000405047291 */ /* 0x021fd8000f8ec0ff */
.L_x_109:
[C---:B0-----:R-:W-:Y:S01]  /*39f0*/  LEA R2, R0.reuse, UR4, 0x3 ;  /* 0x0000000400027c11 */ /* 0x041fe2000f8e18ff */
[----:B---3--:R-:W-:-:S04]  /*3a00*/  IMAD.WIDE.U32 R4, R0, 0x8, R10 ;  /* 0x0000000800047825 */ /* 0x008fc800078e000a */
[----:B------:R-:W-:Y:S01]  /*3a10*/  VIADD R0, R0, UR6 ;  /* 0x0000000600007c36 */ /* 0x000fe20008000000 */
[----:B------:R-:W0:Y:S04]  /*3a20*/  LDS.64 R2, [R2] ;  /* 0x0000000002027984 */ /* 0x000e280000000a00 */
[----:B------:R-:W-:Y:S01]  /*3a30*/  ISETP.GE.U32.AND P0, PT, R0, UR7, PT ;  /* 0x0000000700007c0c */ /* 0x000fe2000bf06070 */
[----:B0-----:R0:W-:-:S12]  /*3a40*/  STG.E.64 desc[UR10][R4.64], R2 ;  /* 0x0000000204007986 */ /* 0x0011d8000c101b0a */
[----:B------:R-:W-:Y:S05]  /*3a50*/  @!P0 BRA `(.L_x_109) ;  /* 0xfffffffc00e48947 */ /* 0x000fea000383ffff */
[----:B------:R-:W-:Y:S05]  /*3a60*/  EXIT ;  /* 0x000000000000794d */ /* 0x000fea0003800000 */
.L_x_93:
[----:B---3--:R-:W-:Y:S02]  /*3a70*/  IMAD.MOV.U32 R23, RZ, RZ, R13 ;  /* 0x000000ffff177224 */ /* 0x008fe400078e000d */
[----:B------:R-:W-:Y:S02]  /*3a80*/  IMAD.MOV.U32 R21, RZ, RZ, 0x1f ;  /* 0x0000001fff157424 */ /* 0x000fe400078e00ff */
[----:B------:R-:W-:-:S07]  /*3a90*/  IMAD.MOV.U32 R18, RZ, RZ, -0x1 ;  /* 0xffffffffff127424 */ /* 0x000fce00078e00ff */
[----:B0----5:R-:W-:Y:S05]  /*3aa0*/  WARPSYNC.COLLECTIVE R18, `(.L_x_110) ;  /* 0x0000000012087348 */ /* 0x021fea0003c00000 */
[----:B------:R1:W2:Y:S02]  /*3ab0*/  SHFL.IDX P0, R22, R23, R20, R21 ;  /* 0x0000001417167389 */ /* 0x0002a40000000015 */
[----:B012--5:R-:W-:Y:S05]  /*3ac0*/  ENDCOLLECTIVE ;  /* 0x000000000000791b */ /* 0x027fea0003800000 */
.L_x_110:
[----:B------:R-:W-:Y:S02]  /*3ad0*/  IMAD.MOV.U32 R23, RZ, RZ, R12 ;  /* 0x000000ffff177224 */ /* 0x000fe400078e000c */
[----:B------:R-:W-:-:S07]  /*3ae0*/  IMAD.MOV.U32 R9, RZ, RZ, R22 ;  /* 0x000000ffff097224 */ /* 0x000fce00078e0016 */
[----:B------:R-:W-:Y:S05]  /*3af0*/  WARPSYNC.COLLECTIVE R18, `(.L_x_111) ;  /* 0x0000000012087348 */ /* 0x000fea0003c00000 */
[----:B------:R0:W1:Y:S02]  /*3b00*/  SHFL.IDX P0, R22, R23, R20, R21 ;  /* 0x0000001417167389 */ /* 0x0000640000000015 */
[----:B01----:R-:W-:Y:S05]  /*3b10*/  ENDCOLLECTIVE ;  /* 0x000000000000791b */ /* 0x003fea0003800000 */
.L_x_111:
[----:B------:R-:W-:Y:S01]  /*3b20*/  IMAD.MOV.U32 R17, RZ, RZ, R22 ;  /* 0x000000ffff117224 */ /* 0x000fe200078e0016 */
[----:B------:R-:W-:Y:S06]  /*3b30*/  BRA `(.L_x_112) ;  /* 0xffffffe800347947 */ /* 0x000fec000383ffff */
.L_x_98:
[----:B------:R-:W-:Y:S01]  /*3b40*/  BSSY B1, `(.L_x_113) ;  /* 0x0000007000017945 */ /* 0x000fe20003800000 */
[----:B---3--:R-:W-:Y:S01]  /*3b50*/  MOV R23, R13 ;  /* 0x0000000d00177202 */ /* 0x008fe20000000f00 */
[----:B------:R-:W-:Y:S02]  /*3b60*/  IMAD.MOV.U32 R21, RZ, RZ, 0x1f ;  /* 0x0000001fff157424 */ /* 0x000fe400078e00ff */
[----:B------:R-:W-:-:S07]  /*3b70*/  IMAD.MOV.U32 R18, RZ, RZ, -0x1 ;  /* 0xffffffffff127424 */ /* 0x000fce00078e00ff */
[----:B0----5:R-:W-:Y:S05]  /*3b80*/  WARPSYNC.COLLECTIVE R18, `(.L_x_114) ;  /* 0x0000000012087348 */ /* 0x021fea0003c00000 */
[----:B------:R1:W2:Y:S02]  /*3b90*/  SHFL.IDX P0, R22, R23, R20, R21 ;  /* 0x0000001417167389 */ /* 0x0002a40000000015 */
[----:B012--5:R-:W-:Y:S05]  /*3ba0*/  ENDCOLLECTIVE ;  /* 0x000000000000791b */ /* 0x027fea0003800000 */
.L_x_114:
[----:B------:R-:W-:Y:S05]  /*3bb0*/  BSYNC B1 ;  /* 0x0000000000017941 */ /* 0x000fea0003800000 */
.L_x_113:
[----:B------:R-:W-:Y:S02]  /*3bc0*/  IMAD.MOV.U32 R23, RZ, RZ, R12 ;  /* 0x000000ffff177224 */ /* 0x000fe400078e000c */
[----:B------:R-:W-:Y:S02]  /*3bd0*/  IMAD.MOV.U32 R21, RZ, RZ, 0x1f ;  /* 0x0000001fff157424 */ /* 0x000fe400078e00ff */
[----:B------:R-:W-:Y:S02]  /*3be0*/  IMAD.MOV.U32 R18, RZ, RZ, -0x1 ;  /* 0xffffffffff127424 */ /* 0x000fe400078e00ff */
[----:B------:R-:W-:-:S07]  /*3bf0*/  IMAD.MOV.U32 R9, RZ, RZ, R22 ;  /* 0x000000ffff097224 */ /* 0x000fce00078e0016 */
[----:B------:R-:W-:Y:S05]  /*3c00*/  WARPSYNC.COLLECTIVE R18, `(.L_x_115) ;  /* 0x0000000012087348 */ /* 0x000fea0003c00000 */
[----:B------:R0:W1:Y:S02]  /*3c10*/  SHFL.IDX P0, R22, R23, R20, R21 ;  /* 0x0000001417167389 */ /* 0x0000640000000015 */
[----:B01----:R-:W-:Y:S05]  /*3c20*/  ENDCOLLECTIVE ;  /* 0x000000000000791b */ /* 0x003fea0003800000 */
.L_x_115:
[----:B------:R-:W-:Y:S01]  /*3c30*/  IMAD.MOV.U32 R8, RZ, RZ, R22 ;  /* 0x000000ffff087224 */ /* 0x000fe200078e0016 */
[----:B------:R-:W-:Y:S06]  /*3c40*/  BRA `(.L_x_116) ;  /* 0xffffffec00c07947 */ /* 0x000fec000383ffff */
.L_x_102:
[----:B------:R-:W-:Y:S01]  /*3c50*/  BSSY B1, `(.L_x_117) ;  /* 0x0000007000017945 */ /* 0x000fe20003800000 */
[----:B------:R-:W-:Y:S02]  /*3c60*/  IMAD.MOV.U32 R23, RZ, RZ, R9 ;  /* 0x000000ffff177224 */ /* 0x000fe400078e0009 */
[----:B------:R-:W-:Y:S02]  /*3c70*/  IMAD.MOV.U32 R21, RZ, RZ, 0x1f ;  /* 0x0000001fff157424 */ /* 0x000fe400078e00ff */
[----:B------:R-:W-:-:S07]  /*3c80*/  IMAD.MOV.U32 R18, RZ, RZ, -0x1 ;  /* 0xffffffffff127424 */ /* 0x000fce00078e00ff */
[----:B0----5:R-:W-:Y:S05]  /*3c90*/  WARPSYNC.COLLECTIVE R18, `(.L_x_118) ;  /* 0x0000000012087348 */ /* 0x021fea0003c00000 */
[----:B------:R1:W2:Y:S02]  /*3ca0*/  SHFL.IDX P0, R22, R23, R20, R21 ;  /* 0x0000001417167389 */ /* 0x0002a40000000015 */
[----:B012--5:R-:W-:Y:S05]  /*3cb0*/  ENDCOLLECTIVE ;  /* 0x000000000000791b */ /* 0x027fea0003800000 */
.L_x_118:
[----:B------:R-:W-:Y:S05]  /*3cc0*/  BSYNC B1 ;  /* 0x0000000000017941 */ /* 0x000fea0003800000 */
.L_x_117:
[----:B------:R-:W-:Y:S02]  /*3cd0*/  IMAD.MOV.U32 R23, RZ, RZ, R8 ;  /* 0x000000ffff177224 */ /* 0x000fe400078e0008 */
[----:B------:R-:W-:Y:S02]  /*3ce0*/  IMAD.MOV.U32 R21, RZ, RZ, 0x1f ;  /* 0x0000001fff157424 */ /* 0x000fe400078e00ff */
[----:B------:R-:W-:Y:S02]  /*3cf0*/  IMAD.MOV.U32 R18, RZ, RZ, -0x1 ;  /* 0xffffffffff127424 */ /* 0x000fe400078e00ff */
[----:B------:R-:W-:-:S07]  /*3d00*/  IMAD.MOV.U32 R33, RZ, RZ, R22 ;  /* 0x000000ffff217224 */ /* 0x000fce00078e0016 */
[----:B------:R-:W-:Y:S05]  /*3d10*/  WARPSYNC.COLLECTIVE R18, `(.L_x_119) ;  /* 0x0000000012087348 */ /* 0x000fea0003c00000 */
[----:B------:R0:W1:Y:S02]  /*3d20*/  SHFL.IDX P0, R22, R23, R20, R21 ;  /* 0x0000001417167389 */ /* 0x0000640000000015 */
[----:B01----:R-:W-:Y:S05]  /*3d30*/  ENDCOLLECTIVE ;  /* 0x000000000000791b */ /* 0x003fea0003800000 */
.L_x_119:
[----:B------:R-:W-:Y:S01]  /*3d40*/  IMAD.MOV.U32 R29, RZ, RZ, R22 ;  /* 0x000000ffff1d7224 */ /* 0x000fe200078e0016 */
[----:B------:R-:W-:Y:S06]  /*3d50*/  BRA `(.L_x_120) ;  /* 0xfffffff400447947 */ /* 0x000fec000383ffff */
.L_x_121:
        /* <DEDUP_REMOVED lines=10> */
.L_x_164:


//--------------------- .text.nfs_fused_columns_twiddle_kernel --------------------------
	.section	.text.nfs_fused_columns_twiddle_kernel,"ax",@progbits
	.align	128
        .global         nfs_fused_columns_twiddle_kernel
        .type           nfs_fused_columns_twiddle_kernel,@function
        .size           nfs_fused_columns_twiddle_kernel,(.L_x_165 - nfs_fused_columns_twiddle_kernel)
        .other          nfs_fused_columns_twiddle_kernel,@"STO_CUDA_ENTRY STV_DEFAULT"
nfs_fused_columns_twiddle_kernel:
.text.nfs_fused_columns_twiddle_kernel:
[----:B------:R-:W-:Y:S08]  /*0000*/  LDC R1, c[0x0][0x37c] ;  /* 0x0000df00ff017b82 */ /* 0x000ff00000000800 */
[----:B------:R-:W0:Y:S08]  /*0010*/  S2UR UR12, SR_CTAID.X ;  /* 0x00000000000c79c3 */ /* 0x000e300000002500 */
[----:B------:R-:W0:Y:S02]  /*0020*/  LDC R10, c[0x0][0x398] ;  /* 0x0000e600ff0a7b82 */ /* 0x000e240000000800 */
[----:B0-----:R-:W-:-:S13]  /*0030*/  ISETP.LE.U32.AND P0, PT, R10, UR12, PT ;  /* 0x0000000c0a007c0c */ /* 0x001fda000bf03070 */
[----:B------:R-:W-:Y:S05]  /*0040*/  @P0 EXIT ;  /* 0x000000000000094d */ /* 0x000fea0003800000 */
[----:B------:R-:W0:Y:S01]  /*0050*/  S2R R0, SR_TID.X ;  /* 0x0000000000007919 */ /* 0x000e220000002100 */
[----:B------:R-:W0:Y:S01]  /*0060*/  LDCU UR5, c[0x0][0x39c] ;  /* 0x00007380ff0577ac */ /* 0x000e220008000800 */
[----:B------:R-:W-:Y:S01]  /*0070*/  BSSY.RECONVERGENT B0, `(.L_x_122) ;  /* 0x0000012000007945 */ /* 0x000fe20003800200 */
[----:B------:R-:W1:Y:S01]  /*0080*/  LDCU.64 UR10, c[0x0][0x358] ;  /* 0x00006b00ff0a77ac */ /* 0x000e620008000a00 */
[----:B0-----:R-:W-:-:S13]  /*0090*/  ISETP.GE.U32.AND P0, PT, R0, UR5, PT ;  /* 0x0000000500007c0c */ /* 0x001fda000bf06070 */
[----:B-1----:R-:W-:Y:S05]  /*00a0*/  @P0 BRA `(.L_x_123) ;  /* 0x0000000000380947 */ /* 0x002fea0003800000 */
[----:B------:R-:W0:Y:S01]  /*00b0*/  S2R R3, SR_CgaCtaId ;  /* 0x0000000000037919 */ /* 0x000e220000008800 */
[----:B------:R-:W1:Y:S01]  /*00c0*/  LDC R8, c[0x0][0x360] ;  /* 0x0000d800ff087b82 */ /* 0x000e620000000800 */
[----:B------:R-:W-:Y:S01]  /*00d0*/  MOV R2, 0x400 ;  /* 0x0000040000027802 */ /* 0x000fe20000000f00 */
[----:B------:R-:W-:-:S06]  /*00e0*/  IMAD.MOV.U32 R7, RZ, RZ, R0 ;  /* 0x000000ffff077224 */ /* 0x000fcc00078e0000 */
[----:B------:R-:W2:Y:S01]  /*00f0*/  LDC.64 R4, c[0x0][0x380] ;  /* 0x0000e000ff047b82 */ /* 0x000ea20000000a00 */
[----:B0-----:R-:W-:-:S07]  /*0100*/  LEA R6, R3, R2, 0x18 ;  /* 0x0000000203067211 */ /* 0x001fce00078ec0ff */
.L_x_124:
[----:B0-----:R-:W-:-:S04]  /*0110*/  IMAD R3, R7, R10, UR12 ;  /* 0x0000000c07037e24 */ /* 0x001fc8000f8e020a */
[----:B--2---:R-:W-:-:S06]  /*0120*/  IMAD.WIDE.U32 R2, R3, 0x8, R4 ;  /* 0x0000000803027825 */ /* 0x004fcc00078e0004 */
[----:B------:R-:W2:Y:S01]  /*0130*/  LDG.E.64 R2, desc[UR10][R2.64] ;  /* 0x0000000a02027981 */ /* 0x000ea2000c1e1b00 */
[----:B------:R-:W-:Y:S02]  /*0140*/  IMAD R9, R7, 0x8, R6 ;  /* 0x0000000807097824 */ /* 0x000fe400078e0206 */
[----:B-1----:R-:W-:-:S05]  /*0150*/  IMAD.IADD R7, R8, 0x1, R7 ;  /* 0x0000000108077824 */ /* 0x002fca00078e0207 */
[----:B------:R-:W-:Y:S01]  /*0160*/  ISETP.GE.U32.AND P0, PT, R7, UR5, PT ;  /* 0x0000000507007c0c */ /* 0x000fe2000bf06070 */
[----:B--2---:R0:W-:-:S12]  /*0170*/  STS.64 [R9], R2 ;  /* 0x0000000209007388 */ /* 0x0041d80000000a00 */
[----:B------:R-:W-:Y:S05]  /*0180*/  @!P0 BRA `(.L_x_124) ;  /* 0xfffffffc00e08947 */ /* 0x000fea000383ffff */
.L_x_123:
[----:B------:R-:W-:Y:S05]  /*0190*/  BSYNC.RECONVERGENT B0 ;  /* 0x0000000000007941 */ /* 0x000fea0003800200 */
.L_x_122:
        /* <DEDUP_REMOVED lines=8> */
[----:B------:R-:W-:Y:S01]  /*0220*/  USHF.R.U32.HI UR5, URZ, 0x1, UR5 ;  /* 0x00000001ff057899 */ /* 0x000fe20008011605 */
[----:B------:R-:W-:Y:S01]  /*0230*/  UMOV UR4, URZ ;  /* 0x000000ff00047c82 */ /* 0x000fe20008000000 */
[----:B0-----:R-:W0:Y:S01]  /*0240*/  I2F.U32.RP R9, R3 ;  /* 0x0000000300097306 */ /* 0x001e220000209000 */
[----:B------:R-:W-:Y:S01]  /*0250*/  IMAD.IADD R4, R0, 0x1, R3 ;  /* 0x0000000100047824 */ /* 0x000fe200078e0203 */
[----:B------:R-:W-:-:S04]  /*0260*/  ISETP.NE.U32.AND P2, PT, R3, RZ, PT ;  /* 0x000000ff0300720c */ /* 0x000fc80003f45070 */
[C---:B------:R-:W-:Y:S02]  /*0270*/  ISETP.GE.U32.AND P0, PT, R4.reuse, UR5, PT ;  /* 0x0000000504007c0c */ /* 0x040fe4000bf06070 */
[----:B------:R-:W-:Y:S01]  /*0280*/  VIMNMX.U32 R5, PT, PT, R4, UR5, !PT ;  /* 0x0000000504057c48 */ /* 0x000fe2000ffe0000 */
[----:B0-----:R-:W0:Y:S02]  /*0290*/  MUFU.RCP R9, R9 ;  /* 0x0000000900097308 */ /* 0x001e240000001000 */
[----:B0-----:R-:W-:-:S06]  /*02a0*/  VIADD R6, R9, 0xffffffe ;  /* 0x0ffffffe09067836 */ /* 0x001fcc0000000000 */
[----:B------:R0:W1:Y:S02]  /*02b0*/  F2I.FTZ.U32.TRUNC.NTZ R7, R6 ;  /* 0x0000000600077305 */ /* 0x000064000021f000 */
[----:B0-----:R-:W-:Y:S02]  /*02c0*/  IMAD.MOV.U32 R6, RZ, RZ, RZ ;  /* 0x000000ffff067224 */ /* 0x001fe400078e00ff */
[----:B-1----:R-:W-:-:S04]  /*02d0*/  IMAD.MOV R8, RZ, RZ, -R7 ;  /* 0x000000ffff087224 */ /* 0x002fc800078e0a07 */
        /* <DEDUP_REMOVED lines=13> */
[----:B------:R-:W-:-:S04]  /*03b0*/  @!P2 LOP3.LUT R5, RZ, R3, RZ, 0x33, !PT ;  /* 0x00000003ff05a212 */ /* 0x000fc800078e33ff */
[----:B------:R-:W-:-:S07]  /*03c0*/  IADD3 R5, PT, PT, R8, R5, RZ ;  /* 0x0000000508057210 */ /* 0x000fce0007ffe0ff */
.L_x_131:
[----:B------:R-:W-:Y:S01]  /*03d0*/  BAR.SYNC.DEFER_BLOCKING 0x0 ;  /* 0x0000000000007b1d */ /* 0x000fe20000010000 */
[----:B------:R-:W-:-:S05]  /*03e0*/  ISETP.GE.U32.AND P0, PT, R0, UR5, PT ;  /* 0x0000000500007c0c */ /* 0x000fca000bf06070 */
        /* <DEDUP_REMOVED lines=16> */
[----:B------:R-:W-:-:S05]  /*04f0*/  LOP3.LUT R12, R0, R9, RZ, 0xc0, !PT ;  /* 0x00000009000c7212 */ /* 0x000fca00078ec0ff */
[----:B------:R-:W-:-:S04]  /*0500*/  IMAD.IADD R29, R7, 0x1, R12 ;  /* 0x00000001071d7824 */ /* 0x000fc800078e020c */
        /* <DEDUP_REMOVED lines=26> */
[----:B------:R-:W-:Y:S01]  /*06b0*/  IMAD.X R23, RZ, RZ, RZ, P0 ;  /* 0x000000ffff177224 */ /* 0x000fe200000e06ff */
[----:B------:R-:W-:Y:S01]  /*06c0*/  IADD3 RZ, P0, PT, R21, R18, RZ ;  /* 0x0000001215ff7210 */ /* 0x000fe20007f1e0ff */
[----:B------:R-:W-:-:S04]  /*06d0*/  IMAD.MOV.U32 R22, RZ, RZ, R19 ;  /* 0x000000ffff167224 */ /* 0x000fc800078e0013 */
[----:B------:R-:W-:-:S04]  /*06e0*/  IMAD.WIDE.U32.X R22, R17, R13, R22, P0 ;  /* 0x0000000d11167225 */ /* 0x000fc800000e0416 */
[-C--:B--2---:R-:W-:Y:S02]  /*06f0*/  IMAD R18, R23, R14.reuse, RZ ;  /* 0x0000000e17127224 */ /* 0x084fe400078e02ff */
[----:B------:R-:W-:-:S04]  /*0700*/  IMAD.WIDE.U32 R16, R22, R14, RZ ;  /* 0x0000000e16107225 */ /* 0x000fc800078e00ff */
[----:B------:R-:W-:Y:S01]  /*0710*/  IMAD R23, R22, R15, R18 ;  /* 0x0000000f16177224 */ /* 0x000fe200078e0212 */
[----:B------:R-:W-:Y:S01]  /*0720*/  IADD3 R16, P0, PT, RZ, -R16, RZ ;  /* 0x80000010ff107210 */ /* 0x000fe20007f1e0ff */
[----:B------:R-:W1:Y:S03]  /*0730*/  LDS.64 R18, [R35] ;  /* 0x0000000023127984 */ /* 0x000e660000000a00 */
        /* <DEDUP_REMOVED lines=40> */
[----:B------:R-:W-:-:S05]  /*09c0*/  SHF.L.U32 R19, R19, UR4, RZ ;  /* 0x0000000413137c19 */ /* 0x000fca00080006ff */
[----:B------:R-:W-:-:S04]  /*09d0*/  IMAD.IADD R19, R18, 0x1, R19 ;  /* 0x0000000112137824 */ /* 0x000fc800078e0213 */
[----:B------:R-:W-:-:S04]  /*09e0*/  IMAD R35, R19, 0x8, R8 ;  /* 0x0000000813237824 */ /* 0x000fc800078e0208 */
[----:B------:R-:W-:-:S05]  /*09f0*/  IMAD.IADD R33, R30, 0x1, R35 ;  /* 0x000000011e217824 */ /* 0x000fca00078e0223 */
[----:B------:R-:W2:Y:S02]  /*0a00*/  LDS.64 R18, [R33] ;  /* 0x0000000021127984 */ /* 0x000ea40000000a00 */
[----:B--2---:R-:W-:-:S04]  /*0a10*/  IMAD.WIDE.U32 R20, R19, R16, RZ ;  /* 0x0000001013147225 */ /* 0x004fc800078e00ff */
[----:B------:R-:W-:-:S04]  /*0a20*/  IMAD.WIDE.U32 R24, R18, R16, RZ ;  /* 0x0000001012187225 */ /* 0x000fc800078e00ff */
        /* <DEDUP_REMOVED lines=55> */
[----:B------:R-:W-:Y:S02]  /*0da0*/  SHF.R.U32.HI R17, RZ, UR6, R6 ;  /* 0x00000006ff117c19 */ /* 0x000fe40008011606 */
[----:B------:R-:W-:Y:S02]  /*0db0*/  IADD3 R32, PT, PT, R6, R3, RZ ;  /* 0x0000000306207210 */ /* 0x000fe40007ffe0ff */
[----:B------:R-:W-:-:S05]  /*0dc0*/  SHF.L.U32 R17, R17, UR4, RZ ;  /* 0x0000000411117c19 */ /* 0x000fca00080006ff */
[----:B------:R-:W-:-:S05]  /*0dd0*/  IMAD.IADD R17, R16, 0x1, R17 ;  /* 0x0000000110117824 */ /* 0x000fca00078e0211 */
[----:B------:R-:W-:-:S05]  /*0de0*/  LEA R29, R17, R8, 0x3 ;  /* 0x00000008111d7211 */ /* 0x000fca00078e18ff */
        /* <DEDUP_REMOVED lines=53> */
.L_x_129:
[----:B0-----:R-:W-:Y:S05]  /*1140*/  BSYNC.RECONVERGENT B1 ;  /* 0x0000000000017941 */ /* 0x001fea0003800200 */
.L_x_128:
[----:B------:R-:W-:-:S13]  /*1150*/  ISETP.GE.U32.AND P0, PT, R5, 0x3, PT ;  /* 0x000000030500780c */ /* 0x000fda0003f06070 */
[----:B------:R-:W-:Y:S05]  /*1160*/  @!P0 BRA `(.L_x_127) ;  /* 0x0000001000048947 */ /* 0x000fea0003800000 */
[C-C-:B------:R-:W-:Y:S02]  /*1170*/  IMAD R8, R3.reuse, 0x2, R32.reuse ;  /* 0x0000000203087824 */ /* 0x140fe400078e0220 */
[----:B------:R-:W-:Y:S02]  /*1180*/  IMAD R28, R3, 0x3, R32 ;  /* 0x00000003031c7824 */ /* 0x000fe400078e0220 */
[----:B---3--:R-:W-:-:S07]  /*1190*/  IMAD.IADD R30, R32, 0x1, R3 ;  /* 0x00000001201e7824 */ /* 0x008fce00078e0203 */
.L_x_130:
[----:B----4-:R-:W0:Y:S01]  /*11a0*/  LDC.64 R10, c[0x0][0x388] ;  /* 0x0000e200ff0a7b82 */ /* 0x010e220000000a00 */
[----:B------:R-:W-:-:S05]  /*11b0*/  LOP3.LUT R14, R32, R9, RZ, 0xc0, !PT ;  /* 0x00000009200e7212 */ /* 0x000fca00078ec0ff */
[----:B------:R-:W-:-:S04]  /*11c0*/  IMAD.IADD R13, R7, 0x1, R14 ;  /* 0x00000001070d7824 */ /* 0x000fc800078e020e */
[----:B0-----:R-:W-:-:S06]  /*11d0*/  IMAD.WIDE.U32 R12, R13, 0x8, R10 ;  /* 0x000000080d0c7825 */ /* 0x001fcc00078e000a */
[----:B------:R-:W3:Y:S01]  /*11e0*/  LDG.E.64 R12, desc[UR10][R12.64] ;  /* 0x0000000a0c0c7981 */ /* 0x000ee2000c1e1b00 */
[----:B------:R-:W-:-:S05]  /*11f0*/  LOP3.LUT R34, R30, R9, RZ, 0xc0, !PT ;  /* 0x000000091e227212 */ /* 0x000fca00078ec0ff */
[----:B-12---:R-:W-:-:S04]  /*1200*/  IMAD.IADD R17, R7, 0x1, R34 ;  /* 0x0000000107117824 */ /* 0x006fc800078e0222 */
[----:B------:R-:W-:-:S06]  /*1210*/  IMAD.WIDE.U32 R16, R17, 0x8, R10 ;  /* 0x0000000811107825 */ /* 0x000fcc00078e000a */
[----:B------:R-:W2:Y:S01]  /*1220*/  LDG.E.64 R16, desc[UR10][R16.64] ;  /* 0x0000000a10107981 */ /* 0x000ea2000c1e1b00 */
        /* <DEDUP_REMOVED lines=9> */
[----:B------:R-:W3:Y:S02]  /*12c0*/  LDS.64 R18, [R29+UR9] ;  /* 0x000000091d127984 */ /* 0x000ee40008000a00 */
        /* <DEDUP_REMOVED lines=12> */
[----:B------:R-:W-:Y:S01]  /*1390*/  IADD3 RZ, P2, PT, R27, R24, RZ ;  /* 0x000000181bff7210 */ /* 0x000fe20007f5e0ff */
[----:B------:R-:W-:-:S04]  /*13a0*/  IMAD.X R27, RZ, RZ, RZ, P0 ;  /* 0x000000ffff1b7224 */ /* 0x000fc800000e06ff */
[----:B------:R-:W-:Y:S01]  /*13b0*/  IMAD.WIDE.U32.X R22, R23, UR15, R26, P2 ;  /* 0x0000000f17167c25 */ /* 0x000fe200090e041a */
[----:B------:R-:W-:-:S03]  /*13c0*/  LOP3.LUT R26, R8, R9, RZ, 0xc0, !PT ;  /* 0x00000009081a7212 */ /* 0x000fc600078ec0ff */
[-C--:B0-----:R-:W-:Y:S02]  /*13d0*/  IMAD R13, R23, R14.reuse, RZ ;  /* 0x0000000e170d7224 */ /* 0x081fe400078e02ff */
[----:B------:R-:W-:Y:S02]  /*13e0*/  IMAD.IADD R25, R7, 0x1, R26 ;  /* 0x0000000107197824 */ /* 0x000fe400078e021a */
[C---:B------:R-:W-:Y:S02]  /*13f0*/  IMAD R13, R22.reuse, R15, R13 ;  /* 0x0000000f160d7224 */ /* 0x040fe400078e020d */
[----:B------:R-:W-:-:S04]  /*1400*/  IMAD.WIDE.U32 R22, R22, R14, RZ ;  /* 0x0000000e16167225 */ /* 0x000fc800078e00ff */
[----:B------:R-:W-:Y:S01]  /*1410*/  IMAD.WIDE.U32 R24, R25, 0x8, R10 ;  /* 0x0000000819187825 */ /* 0x000fe200078e000a */
[----:B------:R-:W-:-:S03]  /*1420*/  IADD3 R22, P0, PT, RZ, -R22, RZ ;  /* 0x80000016ff167210 */ /* 0x000fc60007f1e0ff */
[----:B------:R-:W-:Y:S02]  /*1430*/  IMAD.IADD R13, R23, 0x1, R13 ;  /* 0x00000001170d7824 */ /* 0x000fe400078e020d */
[----:B------:R-:W3:Y:S02]  /*1440*/  LDG.E.64 R24, desc[UR10][R24.64] ;  /* 0x0000000a18187981 */ /* 0x000ee4000c1e1b00 */
[----:B------:R-:W-:Y:S02]  /*1450*/  IMAD.X R23, RZ, RZ, ~R13, P0 ;  /* 0x000000ffff177224 */ /* 0x000fe400000e0e0d */
[----:B------:R-:W-:Y:S02]  /*1460*/  IMAD.WIDE.U32 R22, R12, R18, R22 ;  /* 0x000000120c167225 */ /* 0x000fe400078e0016 */
[----:B------:R-:W0:Y:S03]  /*1470*/  LDS.64 R12, [R29] ;  /* 0x000000001d0c7984 */ /* 0x000e260000000a00 */
[----:B------:R-:W-:-:S02]  /*1480*/  IADD3 R20, PT, PT, R20, R23, RZ ;  /* 0x0000001714147210 */ /* 0x000fc40007ffe0ff */
[----:B------:R-:W-:-:S04]  /*1490*/  ISETP.GE.U32.AND P0, PT, R22, R14, PT ;  /* 0x0000000e1600720c */ /* 0x000fc80003f06070 */
[----:B------:R-:W-:-:S04]  /*14a0*/  ISETP.GE.U32.AND.EX P0, PT, R20, R15, PT, P0 ;  /* 0x0000000f1400720c */ /* 0x000fc80003f06100 */
[----:B------:R-:W-:Y:S02]  /*14b0*/  SEL R19, R14, RZ, P0 ;  /* 0x000000ff0e137207 */ /* 0x000fe40000000000 */
[----:B------:R-:W-:Y:S02]  /*14c0*/  SEL R18, R15, RZ, P0 ;  /* 0x000000ff0f127207 */ /* 0x000fe40000000000 */
[----:B------:R-:W-:-:S04]  /*14d0*/  IADD3 R22, P2, PT, -R19, R22, RZ ;  /* 0x0000001613167210 */ /* 0x000fc80007f5e1ff */
[----:B------:R-:W-:Y:S01]  /*14e0*/  ISETP.GE.U32.AND P0, PT, R22, R14, PT ;  /* 0x0000000e1600720c */ /* 0x000fe20003f06070 */
[----:B------:R-:W-:Y:S01]  /*14f0*/  IMAD.X R18, R20, 0x1, ~R18, P2 ;  /* 0x0000000114127824 */ /* 0x000fe200010e0e12 */
[----:B------:R-:W-:-:S04]  /*1500*/  SHF.R.U32.HI R20, RZ, UR6, R30 ;  /* 0x00000006ff147c19 */ /* 0x000fc8000801161e */
[----:B------:R-:W-:Y:S02]  /*1510*/  ISETP.GE.U32.AND.EX P0, PT, R18, R15, PT, P0 ;  /* 0x0000000f1200720c */ /* 0x000fe40003f06100 */
[----:B------:R-:W-:Y:S02]  /*1520*/  SHF.L.U32 R23, R20, UR4, RZ ;  /* 0x0000000414177c19 */ /* 0x000fe400080006ff */
[----:B------:R-:W-:Y:S02]  /*1530*/  SEL R21, R14, RZ, P0 ;  /* 0x000000ff0e157207 */ /* 0x000fe40000000000 */
[----:B------:R-:W-:Y:S01]  /*1540*/  SEL R19, R15, RZ, P0 ;  /* 0x000000ff0f137207 */ /* 0x000fe20000000000 */
[----:B------:R-:W-:Y:S01]  /*1550*/  IMAD.IADD R23, R34, 0x1, R23 ;  /* 0x0000000122177824 */ /* 0x000fe200078e0217 */
        /* <DEDUP_REMOVED lines=9> */
[----:B------:R-:W-:Y:S02]  /*15f0*/  SEL R20, R14, RZ, !P0 ;  /* 0x000000ff0e147207 */ /* 0x000fe40004000000 */
[----:B------:R-:W-:Y:S02]  /*1600*/  IADD3 R36, P3, PT, -R36, R37, RZ ;  /* 0x0000002524247210 */ /* 0x000fe40007f7e1ff */
[----:B------:R-:W-:-:S02]  /*1610*/  SEL R27, R15, RZ, P2 ;  /* 0x000000ff0f1b7207 */ /* 0x000fc40001000000 */
[----:B------:R-:W-:Y:S02]  /*1620*/  IADD3 R12, P2, P4, R20, R12, -R21 ;  /* 0x0000000c140c7210 */ /* 0x000fe40007c5e815 */
[----:B------:R-:W-:Y:S01]  /*1630*/  SEL R20, R15, RZ, !P0 ;  /* 0x000000ff0f147207 */ /* 0x000fe20004000000 */
[----:B------:R-:W-:Y:S01]  /*1640*/  IMAD.X R37, R18, 0x1, ~R27, P3 ;  /* 0x0000000112257824 */ /* 0x000fe200018e0e1b */
[----:B------:R-:W-:Y:S02]  /*1650*/  LEA R27, R23, UR7, 0x3 ;  /* 0x00000007171b7c11 */ /* 0x000fe4000f8e18ff */
        /* <DEDUP_REMOVED lines=16> */
[----:B------:R-:W-:Y:S01]  /*1760*/  IMAD.X R13, RZ, RZ, RZ, P0 ;  /* 0x000000ffff0d7224 */ /* 0x000fe200000e06ff */
[----:B------:R-:W-:-:S03]  /*1770*/  LOP3.LUT R18, R28, R9, RZ, 0xc0, !PT ;  /* 0x000000091c127212 */ /* 0x000fc600078ec0ff */
[----:B------:R-:W-:-:S04]  /*1780*/  IMAD.WIDE.U32.X R12, R21, UR15, R12, P2 ;  /* 0x0000000f150c7c25 */ /* 0x000fc800090e040c */
[----:B------:R-:W-:Y:S02]  /*1790*/  IMAD.IADD R17, R7, 0x1, R18 ;  /* 0x0000000107117824 */ /* 0x000fe400078e0212 */
[----:B------:R-:W-:Y:S02]  /*17a0*/  IMAD R13, R13, R14, RZ ;  /* 0x0000000e0d0d7224 */ /* 0x000fe400078e02ff */
[----:B------:R-:W-:-:S04]  /*17b0*/  IMAD.WIDE.U32 R10, R17, 0x8, R10 ;  /* 0x00000008110a7825 */ /* 0x000fc800078e000a */
[C---:B------:R-:W-:Y:S02]  /*17c0*/  IMAD R17, R12.reuse, R15, R13 ;  /* 0x0000000f0c117224 */ /* 0x040fe400078e020d */
[----:B------:R-:W2:Y:S01]  /*17d0*/  LDG.E.64 R10, desc[UR10][R10.64] ;  /* 0x0000000a0a0a7981 */ /* 0x000ea2000c1e1b00 */
[----:B------:R-:W-:-:S04]  /*17e0*/  IMAD.WIDE.U32 R12, R12, R14, RZ ;  /* 0x0000000e0c0c7225 */ /* 0x000fc800078e00ff */
[----:B------:R-:W-:Y:S01]  /*17f0*/  IMAD.IADD R13, R13, 0x1, R17 ;  /* 0x000000010d0d7824 */ /* 0x000fe200078e0211 */
[----:B------:R-:W-:-:S05]  /*1800*/  IADD3 R12, P0, PT, RZ, -R12, RZ ;  /* 0x8000000cff0c7210 */ /* 0x000fca0007f1e0ff */
[----:B------:R-:W-:Y:S02]  /*1810*/  IMAD.X R13, RZ, RZ, ~R13, P0 ;  /* 0x000000ffff0d7224 */ /* 0x000fe400000e0e0d */
[----:B------:R-:W-:-:S04]  /*1820*/  IMAD.WIDE.U32 R16, R16, R34, R12 ;  /* 0x0000002210107225 */ /* 0x000fc800078e000c */
[----:B------:R-:W0:Y:S01]  /*1830*/  LDS.64 R12, [R27] ;  /* 0x000000001b0c7984 */ /* 0x000e220000000a00 */
[----:B------:R-:W-:Y:S02]  /*1840*/  IADD3 R22, PT, PT, R22, R17, RZ ;  /* 0x0000001116167210 */ /* 0x000fe40007ffe0ff */
        /* <DEDUP_REMOVED lines=18> */
[----:B------:R-:W-:Y:S02]  /*1970*/  SEL R20, R14, RZ, P2 ;  /* 0x000000ff0e147207 */ /* 0x000fe40001000000 */
[----:B------:R-:W-:Y:S02]  /*1980*/  SHF.R.U32.HI R16, RZ, UR6, R8 ;  /* 0x00000006ff107c19 */ /* 0x000fe40008011608 */
[----:B------:R-:W-:Y:S02]  /*1990*/  IADD3 R20, P3, PT, -R20, R19, RZ ;  /* 0x0000001314147210 */ /* 0x000fe40007f7e1ff */
[----:B------:R-:W-:-:S02]  /*19a0*/  SEL R21, R14, RZ, !P0 ;  /* 0x000000ff0e157207 */ /* 0x000fc40004000000 */
[----:B------:R-:W-:Y:S02]  /*19b0*/  SHF.L.U32 R19, R16, UR4, RZ ;  /* 0x0000000410137c19 */ /* 0x000fe400080006ff */
[----:B------:R-:W-:Y:S02]  /*19c0*/  SEL R23, R15, RZ, P2 ;  /* 0x000000ff0f177207 */ /* 0x000fe40001000000 */
[----:B------:R-:W-:Y:S01]  /*19d0*/  IADD3 R16, P2, P4, R21, R12, -R29 ;  /* 0x0000000c15107210 */ /* 0x000fe20007c5e81d */
[----:B------:R-:W-:Y:S01]  /*19e0*/  IMAD.IADD R19, R26, 0x1, R19 ;  /* 0x000000011a137824 */ /* 0x000fe200078e0213 */
[----:B------:R-:W-:Y:S01]  /*19f0*/  SEL R12, R15, RZ, !P0 ;  /* 0x000000ff0f0c7207 */ /* 0x000fe20004000000 */
[----:B------:R-:W-:-:S03]  /*1a00*/  IMAD.X R21, R22, 0x1, ~R23, P3 ;  /* 0x0000000116157824 */ /* 0x000fc600018e0e17 */
[----:B------:R-:W-:Y:S02]  /*1a10*/  IADD3.X R17, PT, PT, R12, R13, ~R17, P2, P4 ;  /* 0x0000000d0c117210 */ /* 0x000fe400017e8c11 */
[----:B------:R-:W-:Y:S01]  /*1a20*/  LEA R19, R19, UR7, 0x3 ;  /* 0x0000000713137c11 */ /* 0x000fe2000f8e18ff */
        /* <DEDUP_REMOVED lines=20> */
[----:B------:R-:W-:-:S03]  /*1b70*/  IADD3 R12, P0, PT, RZ, -R12, RZ ;  /* 0x8000000cff0c7210 */ /* 0x000fc60007f1e0ff */
[----:B------:R-:W-:Y:S02]  /*1b80*/  IMAD.IADD R13, R13, 0x1, R17 ;  /* 0x000000010d0d7824 */ /* 0x000fe400078e0211 */
[----:B------:R-:W0:Y:S02]  /*1b90*/  LDS.64 R16, [R19] ;  /* 0x0000000013107984 */ /* 0x000e240000000a00 */
        /* <DEDUP_REMOVED lines=13> */
[----:B------:R-:W-:-:S04]  /*1c70*/  IADD3 R23, P2, PT, -R23, R12, RZ ;  /* 0x0000000c17177210 */ /* 0x000fc80007f5e1ff */
[----:B0-----:R-:W-:Y:S01]  /*1c80*/  IADD3 R21, P0, PT, R16, R23, RZ ;  /* 0x0000001710157210 */ /* 0x001fe20007f1e0ff */
[----:B------:R-:W-:-:S03]  /*1c90*/  IMAD.X R25, R20, 0x1, ~R25, P2 ;  /* 0x0000000114197824 */ /* 0x000fc600010e0e19 */
[----:B------:R-:W-:Y:S01]  /*1ca0*/  ISETP.GE.U32.AND P2, PT, R21, R14, PT ;  /* 0x0000000e1500720c */ /* 0x000fe20003f46070 */
[C---:B------:R-:W-:Y:S01]  /*1cb0*/  IMAD.X R22, R17.reuse, 0x1, R25, P0 ;  /* 0x0000000111167824 */ /* 0x040fe200000e0619 */
[----:B------:R-:W-:Y:S02]  /*1cc0*/  ISETP.GE.U32.AND P0, PT, R16, R23, PT ;  /* 0x000000171000720c */ /* 0x000fe40003f06070 */
[----:B------:R-:W-:Y:S02]  /*1cd0*/  SHF.R.U32.HI R12, RZ, UR6, R28 ;  /* 0x00000006ff0c7c19 */ /* 0x000fe4000801161c */
[----:B------:R-:W-:Y:S02]  /*1ce0*/  ISETP.GE.U32.AND.EX P2, PT, R22, R15, PT, P2 ;  /* 0x0000000f1600720c */ /* 0x000fe40003f46120 */
[----:B------:R-:W-:Y:S02]  /*1cf0*/  ISETP.GE.U32.AND.EX P0, PT, R17, R25, PT, P0 ;  /* 0x000000191100720c */ /* 0x000fe40003f06100 */
[----:B------:R-:W-:-:S02]  /*1d00*/  SEL R20, R14, RZ, P2 ;  /* 0x000000ff0e147207 */ /* 0x000fc40001000000 */
[----:B------:R-:W-:Y:S02]  /*1d10*/  SEL R35, R14, RZ, !P0 ;  /* 0x000000ff0e237207 */ /* 0x000fe40004000000 */
[----:B------:R-:W-:Y:S02]  /*1d20*/  SHF.L.U32 R13, R12, UR4, RZ ;  /* 0x000000040c0d7c19 */ /* 0x000fe400080006ff */
[----:B------:R-:W-:Y:S02]  /*1d30*/  IADD3 R20, P3, PT, -R20, R21, RZ ;  /* 0x0000001514147210 */ /* 0x000fe40007f7e1ff */
[----:B------:R-:W-:Y:S01]  /*1d40*/  SEL R12, R15, RZ, P2 ;  /* 0x000000ff0f0c7207 */ /* 0x000fe20001000000 */
[----:B------:R-:W-:Y:S01]  /*1d50*/  IMAD.IADD R13, R18, 0x1, R13 ;  /* 0x00000001120d7824 */ /* 0x000fe200078e020d */
        /* <DEDUP_REMOVED lines=26> */
[----:B------:R-:W-:-:S04]  /*1f00*/  IMAD.IADD R16, R17, 0x1, R11 ;  /* 0x0000000111107824 */ /* 0x000fc800078e020b */
[----:B------:R-:W-:Y:S02]  /*1f10*/  IMAD.X R13, RZ, RZ, ~R16, P0 ;  /* 0x000000ffff0d7224 */ /* 0x000fe400000e0e10 */
[----:B------:R-:W0:Y:S01]  /*1f20*/  LDS.64 R16, [R26] ;  /* 0x000000001a107984 */ /* 0x000e220000000a00 */
        /* <DEDUP_REMOVED lines=13> */
[CC--:B0-----:R-:W-:Y:S02]  /*2000*/  IADD3 R19, P3, PT, R16.reuse, R21.reuse, RZ ;  /* 0x0000001510137210 */ /* 0x0c1fe40007f7e0ff */
[----:B------:R-:W-:Y:S02]  /*2010*/  IADD3.X R23, PT, PT, ~R23, R10, RZ, P2, !PT ;  /* 0x0000000a17177210 */ /* 0x000fe400017fe5ff */
[----:B------:R-:W-:Y:S02]  /*2020*/  ISETP.GE.U32.AND P2, PT, R16, R21, PT ;  /* 0x000000151000720c */ /* 0x000fe40003f46070 */
[----:B------:R-:W-:Y:S01]  /*2030*/  ISETP.GE.U32.AND P0, PT, R19, R14, PT ;  /* 0x0000000e1300720c */ /* 0x000fe20003f06070 */
[----:B------:R-:W-:Y:S01]  /*2040*/  IMAD.X R18, R17, 0x1, R23, P3 ;  /* 0x0000000111127824 */ /* 0x000fe200018e0617 */
[----:B------:R-:W-:Y:S02]  /*2050*/  IADD3 R32, PT, PT, R3, R32, R3 ;  /* 0x0000002003207210 */ /* 0x000fe40007ffe003 */
[----:B------:R-:W-:-:S02]  /*2060*/  ISETP.GE.U32.AND.EX P2, PT, R17, R23, PT, P2 ;  /* 0x000000171100720c */ /* 0x000fc40003f46120 */
[----:B------:R-:W-:Y:S02]  /*2070*/  ISETP.GE.U32.AND.EX P0, PT, R18, R15, PT, P0 ;  /* 0x0000000f1200720c */ /* 0x000fe40003f06100 */
[----:B------:R-:W-:Y:S02]  /*2080*/  IADD3 R32, PT, PT, R3, R32, R3 ;  /* 0x0000002003207210 */ /* 0x000fe40007ffe003 */
[C---:B------:R-:W-:Y:S02]  /*2090*/  SEL R11, R14.reuse, RZ, !P2 ;  /* 0x000000ff0e0b7207 */ /* 0x040fe40005000000 */
[----:B------:R-:W-:Y:S02]  /*20a0*/  SEL R12, R14, RZ, P0 ;  /* 0x000000ff0e0c7207 */ /* 0x000fe40000000000 */
[C---:B------:R-:W-:Y:S02]  /*20b0*/  SEL R13, R15.reuse, RZ, !P2 ;  /* 0x000000ff0f0d7207 */ /* 0x040fe40005000000 */
[----:B------:R-:W-:-:S02]  /*20c0*/  SEL R15, R15, RZ, P0 ;  /* 0x000000ff0f0f7207 */ /* 0x000fc40000000000 */
[----:B------:R-:W-:Y:S02]  /*20d0*/  ISETP.GE.U32.AND P0, PT, R32, UR5, PT ;  /* 0x0000000520007c0c */ /* 0x000fe4000bf06070 */
        /* <DEDUP_REMOVED lines=10> */
.L_x_127:
[----:B0-----:R-:W-:Y:S05]  /*2180*/  BSYNC.RECONVERGENT B0 ;  /* 0x0000000000007941 */ /* 0x001fea0003800200 */
.L_x_126:
[----:B------:R-:W-:Y:S05]  /*2190*/  @!P1 BRA `(.L_x_131) ;  /* 0xffffffe0008c9947 */ /* 0x000fea000383ffff */
.L_x_125:
        /* <DEDUP_REMOVED lines=18> */
[----:B---34-:R-:W-:-:S03]  /*22c0*/  VIMNMX.U32 R10, PT, PT, R5, 0x5, PT ;  /* 0x00000005050a7848 */ /* 0x018fc60003fe0000 */
[----:B------:R-:W-:Y:S01]  /*22d0*/  IMAD.IADD R4, R3, 0x1, R4 ;  /* 0x0000000103047824 */ /* 0x000fe200078e0204 */
[----:B------:R-:W-:-:S04]  /*22e0*/  LOP3.LUT R6, R10, 0x1, RZ, 0xc0, !PT ;  /* 0x000000010a067812 */ /* 0x000fc800078ec0ff */
[----:B------:R-:W-:Y:S01]  /*22f0*/  ISETP.NE.U32.AND P0, PT, R6, 0x1, PT ;  /* 0x000000010600780c */ /* 0x000fe20003f05070 */
[----:B0-----:R-:W-:-:S06]  /*2300*/  ULEA UR4, UR5, UR4, 0x18 ;  /* 0x0000000405047291 */ /* 0x001fcc000f8ec0ff */
[----:B------:R-:W-:-:S05]  /*2310*/  LEA R4, R4, UR4, 0x3 ;  /* 0x0000000404047c11 */ /* 0x000fca000f8e18ff */
[----:B------:R0:W3:Y:S01]  /*2320*/  LDS.64 R8, [R4] ;  /* 0x0000000004087984 */ /* 0x0000e20000000a00 */
[----:B------:R-:W-:Y:S05]  /*2330*/  @P0 BRA `(.L_x_133) ;  /* 0x0000000400980947 */ /* 0x000fea0003800000 */
[----:B------:R-:W4:Y:S01]  /*2340*/  LDC.64 R6, c[0x0][0x388] ;  /* 0x0000e200ff067b82 */ /* 0x000f220000000a00 */
[----:B------:R-:W-:-:S05]  /*2350*/  IMAD.MOV.U32 R11, RZ, RZ, 0x1 ;  /* 0x00000001ff0b7424 */ /* 0x000fca00078e00ff */
[----:B------:R-:W-:-:S04]  /*2360*/  SHF.L.U32 R12, R11, R2, RZ ;  /* 0x000000020b0c7219 */ /* 0x000fc800000006ff */
[----:B------:R-:W-:-:S05]  /*2370*/  LEA.HI R11, R3, R12, RZ, 0x1f ;  /* 0x0000000c030b7211 */ /* 0x000fca00078ff8ff */
[----:B----4-:R-:W-:-:S06]  /*2380*/  IMAD.WIDE.U32 R6, R11, 0x8, R6 ;  /* 0x000000080b067825 */ /* 0x010fcc00078e0006 */
[----:B------:R-:W5:Y:S01]  /*2390*/  LDG.E.64 R6, desc[UR10][R6.64] ;  /* 0x0000000a06067981 */ /* 0x000f62000c1e1b00 */
[----:B------:R-:W-:Y:S01]  /*23a0*/  UMOV UR4, 0xffffffff ;  /* 0xffffffff00047882 */ /* 0x000fe20000000000 */
[----:B------:R-:W-:Y:S02]  /*23b0*/  LOP3.LUT R12, R3, 0x1, RZ, 0x3c, !PT ;  /* 0x00000001030c7812 */ /* 0x000fe400078e3cff */
[----:B------:R-:W-:Y:S05]  /*23c0*/  BRA.DIV UR4, `(.L_x_134) ;  /* 0x0000001604f07947 */ /* 0x000fea000b800000 */
[----:B---3--:R3:W4:Y:S04]  /*23d0*/  SHFL.IDX PT, R11, R9, R12, 0x1f ;  /* 0x00001f0c090b7589 */ /* 0x00872800000e0000 */
[----:B------:R3:W0:Y:S02]  /*23e0*/  SHFL.IDX PT, R15, R8, R12, 0x1f ;  /* 0x00001f0c080f7589 */ /* 0x00062400000e0000 */
.L_x_151:
[----:B---3--:R-:W-:Y:S01]  /*23f0*/  LOP3.LUT R12, R0, 0x1, RZ, 0xc0, !PT ;  /* 0x00000001000c7812 */ /* 0x008fe200078ec0ff */
[----:B------:R-:W-:Y:S03]  /*2400*/  BSSY.RECONVERGENT B0, `(.L_x_135) ;  /* 0x0000058000007945 */ /* 0x000fe60003800200 */
[----:B------:R-:W-:-:S13]  /*2410*/  ISETP.NE.U32.AND P0, PT, R12, 0x1, PT ;  /* 0x000000010c00780c */ /* 0x000fda0003f05070 */
[----:B------:R-:W-:Y:S05]  /*2420*/  @P0 BRA `(.L_x_136) ;  /* 0x0000000000ac0947 */ /* 0x000fea0003800000 */
[-C--:B-----5:R-:W-:Y:S01]  /*2430*/  IMAD.WIDE.U32 R12, R7, R8.reuse, RZ ;  /* 0x00000008070c7225 */ /* 0x0a0fe200078e00ff */
[----:B------:R-:W3:Y:S03]  /*2440*/  LDCU.64 UR4, c[0x0][0x3b0] ;  /* 0x00007600ff0477ac */ /* 0x000ee60008000a00 */
[----:B-12---:R-:W-:-:S04]  /*2450*/  IMAD.WIDE.U32 R16, R6, R8, RZ ;  /* 0x0000000806107225 */ /* 0x006fc800078e00ff */
[----:B------:R-:W-:-:S04]  /*2460*/  IMAD.WIDE.U32 R12, P0, R6, R9, R12 ;  /* 0x00000009060c7225 */ /* 0x000fc8000780000c */
[----:B------:R-:W-:Y:S01]  /*2470*/  IMAD.X R19, RZ, RZ, RZ, P0 ;  /* 0x000000ffff137224 */ /* 0x000fe200000e06ff */
[----:B------:R-:W-:Y:S01]  /*2480*/  IADD3 RZ, P0, PT, R17, R12, RZ ;  /* 0x0000000c11ff7210 */ /* 0x000fe20007f1e0ff */
[----:B------:R-:W-:Y:S01]  /*2490*/  IMAD.MOV.U32 R18, RZ, RZ, R13 ;  /* 0x000000ffff127224 */ /* 0x000fe200078e000d */
[----:B------:R-:W1:Y:S03]  /*24a0*/  LDC.64 R16, c[0x0][0x3a8] ;  /* 0x0000ea00ff107b82 */ /* 0x000e660000000a00 */
[----:B------:R-:W-:-:S06]  /*24b0*/  IMAD.WIDE.U32.X R18, R7, R9, R18, P0 ;  /* 0x0000000907127225 */ /* 0x000fcc00000e0412 */
[----:B---3--:R-:W-:-:S04]  /*24c0*/  IMAD.WIDE.U32 R20, R19, UR4, RZ ;  /* 0x0000000413147c25 */ /* 0x008fc8000f8e00ff */
        /* <DEDUP_REMOVED lines=26> */
[----:B0-----:R-:W-:-:S04]  /*2670*/  ISETP.GE.U32.AND P0, PT, R15, R6, PT ;  /* 0x000000060f00720c */ /* 0x001fc80003f06070 */
[----:B----4-:R-:W-:-:S04]  /*2680*/  ISETP.GE.U32.AND.EX P0, PT, R11, R12, PT, P0 ;  /* 0x0000000c0b00720c */ /* 0x010fc80003f06100 */
[----:B------:R-:W-:-:S04]  /*2690*/  SEL R8, R16, RZ, !P0 ;  /* 0x000000ff10087207 */ /* 0x000fc80004000000 */
[----:B------:R-:W-:Y:S02]  /*26a0*/  IADD3 R8, P1, P2, R8, R15, -R6 ;  /* 0x0000000f08087210 */ /* 0x000fe40007a3e806 */
[----:B------:R-:W-:-:S04]  /*26b0*/  SEL R6, R17, RZ, !P0 ;  /* 0x000000ff11067207 */ /* 0x000fc80004000000 */
[----:B------:R-:W-:Y:S01]  /*26c0*/  IADD3.X R9, PT, PT, R6, R11, ~R12, P1, P2 ;  /* 0x0000000b06097210 */ /* 0x000fe20000fe4c0c */
[----:B------:R-:W-:Y:S06]  /*26d0*/  BRA `(.L_x_137) ;  /* 0x0000000000a87947 */ /* 0x000fec0003800000 */
.L_x_136:
[-C--:B----45:R-:W-:Y:S01]  /*26e0*/  IMAD.WIDE.U32 R12, R11, R6.reuse, RZ ;  /* 0x000000060b0c7225 */ /* 0x0b0fe200078e00ff */
[----:B------:R-:W3:Y:S03]  /*26f0*/  LDCU.64 UR4, c[0x0][0x3b0] ;  /* 0x00007600ff0477ac */ /* 0x000ee60008000a00 */
[----:B012---:R-:W-:-:S04]  /*2700*/  IMAD.WIDE.U32 R16, R15, R6, RZ ;  /* 0x000000060f107225 */ /* 0x007fc800078e00ff */
[----:B------:R-:W-:-:S04]  /*2710*/  IMAD.WIDE.U32 R12, P0, R7, R15, R12 ;  /* 0x0000000f070c7225 */ /* 0x000fc8000780000c */
[----:B------:R-:W-:Y:S01]  /*2720*/  IMAD.X R19, RZ, RZ, RZ, P0 ;  /* 0x000000ffff137224 */ /* 0x000fe200000e06ff */
[----:B------:R-:W-:Y:S01]  /*2730*/  IADD3 RZ, P0, PT, R17, R12, RZ ;  /* 0x0000000c11ff7210 */ /* 0x000fe20007f1e0ff */
[----:B------:R-:W-:Y:S01]  /*2740*/  IMAD.MOV.U32 R18, RZ, RZ, R13 ;  /* 0x000000ffff127224 */ /* 0x000fe200078e000d */
[----:B------:R-:W0:Y:S03]  /*2750*/  LDC.64 R16, c[0x0][0x3a8] ;  /* 0x0000ea00ff107b82 */ /* 0x000e260000000a00 */
        /* <DEDUP_REMOVED lines=34> */
.L_x_137:
[----:B------:R-:W-:Y:S05]  /*2980*/  BSYNC.RECONVERGENT B0 ;  /* 0x0000000000007941 */ /* 0x000fea0003800200 */
.L_x_135:
[----:B------:R-:W-:-:S07]  /*2990*/  VIADD R2, R2, 0x1 ;  /* 0x0000000102027836 */ /* 0x000fce0000000000 */
.L_x_133:
[----:B------:R-:W-:-:S13]  /*29a0*/  ISETP.NE.AND P0, PT, R5, 0x1, PT ;  /* 0x000000010500780c */ /* 0x000fda0003f05270 */
[----:B------:R-:W-:Y:S05]  /*29b0*/  @!P0 BRA `(.L_x_138) ;  /* 0x0000000c00848947 */ /* 0x000fea0003800000 */
[----:B------:R-:W-:Y:S01]  /*29c0*/  BSSY B0, `(.L_x_138) ;  /* 0x00000e0000007945 */ /* 0x000fe20003800000 */
[C---:B------:R-:W-:Y:S01]  /*29d0*/  IADD3 R6, PT, PT, R2.reuse, -R5, R10 ;  /* 0x8000000502067210 */ /* 0x040fe20007ffe00a */
[C---:B------:R-:W-:Y:S02]  /*29e0*/  IMAD.IADD R5, R2.reuse, 0x1, -R5 ;  /* 0x0000000102057824 */ /* 0x040fe400078e0a05 */
[----:B------:R-:W-:-:S07]  /*29f0*/  VIADD R10, R2, 0x1 ;  /* 0x00000001020a7836 */ /* 0x000fce0000000000 */
.L_x_147:
[----:B------:R-:W-:Y:S01]  /*2a00*/  VIADD R2, R6, 0x1 ;  /* 0x0000000106027836 */ /* 0x000fe20000000000 */
[----:B------:R-:W4:Y:S01]  /*2a10*/  LDC.64 R14, c[0x0][0x388] ;  /* 0x0000e200ff0e7b82 */ /* 0x000f220000000a00 */
[----:B------:R-:W-:Y:S02]  /*2a20*/  IMAD.MOV.U32 R11, RZ, RZ, 0x1 ;  /* 0x00000001ff0b7424 */ /* 0x000fe400078e00ff */
[----:B------:R-:W-:Y:S01]  /*2a30*/  VIADD R28, R10, 0xffffffff ;  /* 0xffffffff0a1c7836 */ /* 0x000fe20000000000 */
[-C--:B------:R-:W-:Y:S02]  /*2a40*/  SHF.R.U32.HI R13, RZ, R2.reuse, R3 ;  /* 0x00000002ff0d7219 */ /* 0x080fe40000011603 */
[C---:B------:R-:W-:Y:S02]  /*2a50*/  SHF.L.U32 R12, R11.reuse, R2, RZ ;  /* 0x000000020b0c7219 */ /* 0x040fe400000006ff */
[----:B------:R-:W-:Y:S02]  /*2a60*/  SHF.L.U32 R7, R11, R28, RZ ;  /* 0x0000001c0b077219 */ /* 0x000fe400000006ff */
[----:B-12---:R-:W-:-:S05]  /*2a70*/  SHF.R.U32.HI R18, RZ, 0x1, R12 ;  /* 0x00000001ff127819 */ /* 0x006fca000001160c */
[C---:B------:R-:W-:Y:S02]  /*2a80*/  VIADD R2, R18.reuse, 0xffffffff ;  /* 0xffffffff12027836 */ /* 0x040fe40000000000 */
[----:B------:R-:W-:-:S03]  /*2a90*/  IMAD R7, R18, R13, R7 ;  /* 0x0000000d12077224 */ /* 0x000fc600078e0207 */
[----:B------:R-:W-:-:S05]  /*2aa0*/  LOP3.LUT R2, R2, R3, RZ, 0xc0, !PT ;  /* 0x0000000302027212 */ /* 0x000fca00078ec0ff */
[----:B------:R-:W-:-:S04]  /*2ab0*/  IMAD.IADD R7, R2, 0x1, R7 ;  /* 0x0000000102077824 */ /* 0x000fc800078e0207 */
[----:B----4-:R-:W-:-:S06]  /*2ac0*/  IMAD.WIDE.U32 R16, R7, 0x8, R14 ;  /* 0x0000000807107825 */ /* 0x010fcc00078e000e */
[----:B------:R-:W5:Y:S01]  /*2ad0*/  LDG.E.64 R16, desc[UR10][R16.64] ;  /* 0x0000000a10107981 */ /* 0x000f62000c1e1b00 */
[----:B------:R-:W-:Y:S01]  /*2ae0*/  UMOV UR4, 0xffffffff ;  /* 0xffffffff00047882 */ /* 0x000fe20000000000 */
[----:B------:R-:W-:Y:S02]  /*2af0*/  LOP3.LUT R2, R18, R3, RZ, 0x3c, !PT ;  /* 0x0000000312027212 */ /* 0x000fe400078e3cff */
[----:B------:R-:W-:Y:S05]  /*2b00*/  BRA.DIV UR4, `(.L_x_139) ;  /* 0x0000001204587947 */ /* 0x000fea000b800000 */
[----:B---3--:R1:W2:Y:S04]  /*2b10*/  SHFL.IDX PT, R29, R9, R2, 0x1f ;  /* 0x00001f02091d7589 */ /* 0x0082a800000e0000 */
[----:B------:R1:W3:Y:S02]  /*2b20*/  SHFL.IDX PT, R13, R8, R2, 0x1f ;  /* 0x00001f02080d7589 */ /* 0x0002e400000e0000 */
.L_x_155:
[----:B-1----:R-:W-:Y:S01]  /*2b30*/  SHF.R.U32.HI R2, RZ, R6, R3 ;  /* 0x00000006ff027219 */ /* 0x002fe20000011603 */
[----:B------:R-:W-:Y:S01]  /*2b40*/  VIADD R5, R5, 0x2 ;  /* 0x0000000205057836 */ /* 0x000fe20000000000 */
[----:B------:R-:W-:Y:S02]  /*2b50*/  BSSY.RECONVERGENT B1, `(.L_x_140) ;  /* 0x000005e000017945 */ /* 0x000fe40003800200 */
[----:B------:R-:W-:Y:S02]  /*2b60*/  LOP3.LUT R2, R2, 0x1, RZ, 0xc0, !PT ;  /* 0x0000000102027812 */ /* 0x000fe400078ec0ff */
[----:B------:R-:W-:Y:S02]  /*2b70*/  ISETP.NE.AND P1, PT, R5, RZ, PT ;  /* 0x000000ff0500720c */ /* 0x000fe40003f25270 */
[----:B------:R-:W-:-:S13]  /*2b80*/  ISETP.NE.U32.AND P0, PT, R2, 0x1, PT ;  /* 0x000000010200780c */ /* 0x000fda0003f05070 */
[----:B------:R-:W-:Y:S05]  /*2b90*/  @!P0 BRA `(.L_x_141) ;  /* 0x0000000000b48947 */ /* 0x000fea0003800000 */
[----:B--2--5:R-:W-:Y:S01]  /*2ba0*/  IMAD.WIDE.U32 R26, R29, R16, RZ ;  /* 0x000000101d1a7225 */ /* 0x024fe200078e00ff */
[----:B------:R-:W-:-:S03]  /*2bb0*/  MOV R7, UR6 ;  /* 0x0000000600077c02 */ /* 0x000fc60008000f00 */
[----:B---3--:R-:W-:-:S04]  /*2bc0*/  IMAD.WIDE.U32 R18, R13, R16, RZ ;  /* 0x000000100d127225 */ /* 0x008fc800078e00ff */
        /* <DEDUP_REMOVED lines=42> */
.L_x_141:
[----:B-----5:R-:W-:-:S04]  /*2e70*/  IMAD.WIDE.U32 R18, R17, R8, RZ ;  /* 0x0000000811127225 */ /* 0x020fc800078e00ff */
        /* <DEDUP_REMOVED lines=42> */
[----:B------:R-:W-:-:S07]  /*3120*/  IADD3.X R29, PT, PT, R8, R29, ~R18, P2, P3 ;  /* 0x0000001d081d7210 */ /* 0x000fce00017e6c12 */
.L_x_142:
[----:B------:R-:W-:Y:S05]  /*3130*/  BSYNC.RECONVERGENT B1 ;  /* 0x0000000000017941 */ /* 0x000fea0003800200 */
.L_x_140:
[----:B------:R-:W-:Y:S01]  /*3140*/  IADD3 R6, PT, PT, R6, 0x2, RZ ;  /* 0x0000000206067810 */ /* 0x000fe20007ffe0ff */
        /* <DEDUP_REMOVED lines=16> */
.L_x_159:
        /* <DEDUP_REMOVED lines=13> */
[----:B-1----:R-:W-:Y:S01]  /*3320*/  IMAD.X R29, RZ, RZ, RZ, P0 ;  /* 0x000000ffff1d7224 */ /* 0x002fe200000e06ff */
        /* <DEDUP_REMOVED lines=23> */
[----:B---3--:R-:W-:-:S04]  /*34a0*/  ISETP.GE.U32.AND P0, PT, R19, R2, PT ;  /* 0x000000021300720c */ /* 0x008fc80003f06070 */
[----:B--2---:R-:W-:-:S04]  /*34b0*/  ISETP.GE.U32.AND.EX P0, PT, R11, R12, PT, P0 ;  /* 0x0000000c0b00720c */ /* 0x004fc80003f06100 */
[----:B------:R-:W-:-:S04]  /*34c0*/  SEL R8, R17, RZ, !P0 ;  /* 0x000000ff11087207 */ /* 0x000fc80004000000 */
[----:B------:R-:W-:Y:S02]  /*34d0*/  IADD3 R8, P2, P3, R8, R19, -R2 ;  /* 0x0000001308087210 */ /* 0x000fe40007b5e802 */
[----:B------:R-:W-:-:S04]  /*34e0*/  SEL R2, R23, RZ, !P0 ;  /* 0x000000ff17027207 */ /* 0x000fc80004000000 */
[----:B------:R-:W-:Y:S01]  /*34f0*/  IADD3.X R9, PT, PT, R2, R11, ~R12, P2, P3 ;  /* 0x0000000b02097210 */ /* 0x000fe200017e6c0c */
[----:B------:R-:W-:Y:S06]  /*3500*/  BRA `(.L_x_146) ;  /* 0x0000000000a07947 */ /* 0x000fec0003800000 */
.L_x_145:
[----:B--2--5:R-:W-:-:S04]  /*3510*/  IMAD.WIDE.U32 R14, R11, R8, RZ ;  /* 0x000000080b0e7225 */ /* 0x024fc800078e00ff */
[----:B---3--:R-:W-:-:S04]  /*3520*/  IMAD.WIDE.U32 R20, R19, R8, RZ ;  /* 0x0000000813147225 */ /* 0x008fc800078e00ff */
        /* <DEDUP_REMOVED lines=30> */
[----:B-1----:R-:W-:-:S04]  /*3710*/  IADD3 R13, P0, P2, R13, R12, -R2 ;  /* 0x0000000c0d0d7210 */ /* 0x002fc80007a1e802 */
[----:B------:R-:W-:Y:S02]  /*3720*/  IADD3.X R2, PT, PT, R29, R14, ~R8, P0, P2 ;  /* 0x0000000e1d027210 */ /* 0x000fe400007e4c08 */
[----:B------:R-:W-:-:S04]  /*3730*/  ISETP.GE.U32.AND P0, PT, R13, R17, PT ;  /* 0x000000110d00720c */ /* 0x000fc80003f06070 */
[----:B------:R-:W-:-:S04]  /*3740*/  ISETP.GE.U32.AND.EX P0, PT, R2, R23, PT, P0 ;  /* 0x000000170200720c */ /* 0x000fc80003f06100 */
[----:B------:R-:W-:Y:S02]  /*3750*/  SEL R8, R17, RZ, P0 ;  /* 0x000000ff11087207 */ /* 0x000fe40000000000 */
[----:B------:R-:W-:Y:S02]  /*3760*/  SEL R9, R23, RZ, P0 ;  /* 0x000000ff17097207 */ /* 0x000fe40000000000 */
[----:B------:R-:W-:-:S05]  /*3770*/  IADD3 R8, P2, PT, -R8, R13, RZ ;  /* 0x0000000d08087210 */ /* 0x000fca0007f5e1ff */
[----:B------:R-:W-:-:S08]  /*3780*/  IMAD.X R9, R2, 0x1, ~R9, P2 ;  /* 0x0000000102097824 */ /* 0x000fd000010e0e09 */
.L_x_146:
[----:B------:R-:W-:Y:S05]  /*3790*/  BSYNC.RECONVERGENT B1 ;  /* 0x0000000000017941 */ /* 0x000fea0003800200 */
.L_x_144:
[----:B------:R-:W-:Y:S01]  /*37a0*/  VIADD R10, R10, 0x2 ;  /* 0x000000020a0a7836 */ /* 0x000fe20000000000 */
[----:B------:R-:W-:Y:S06]  /*37b0*/  @P1 BRA `(.L_x_147) ;  /* 0xfffffff000901947 */ /* 0x000fec000383ffff */
[----:B------:R-:W-:Y:S05]  /*37c0*/  BSYNC B0 ;  /* 0x0000000000007941 */ /* 0x000fea0003800000 */
.L_x_138:
[----:B---3--:R3:W-:Y:S02]  /*37d0*/  STS.64 [R4], R8 ;  /* 0x0000000804007388 */ /* 0x0087e40000000a00 */
.L_x_132:
[----:B---3--:R-:W3:Y:S01]  /*37e0*/  LDC R9, c[0x0][0x39c] ;  /* 0x0000e700ff097b82 */ /* 0x008ee20000000800 */
[----:B------:R-:W-:Y:S07]  /*37f0*/  WARPSYNC.ALL ;  /* 0x0000000000007948 */ /* 0x000fee0003800000 */
[----:B------:R-:W-:Y:S01]  /*3800*/  BAR.SYNC.DEFER_BLOCKING 0x0 ;  /* 0x0000000000007b1d */ /* 0x000fe20000010000 */
[----:B---3--:R-:W-:-:S13]  /*3810*/  ISETP.GE.U32.AND P0, PT, R0, R9, PT ;  /* 0x000000090000720c */ /* 0x008fda0003f06070 */
[----:B------:R-:W-:Y:S05]  /*3820*/  @P0 EXIT ;  /* 0x000000000000094d */ /* 0x000fea0003800000 */
[----:B------:R-:W3:Y:S01]  /*3830*/  S2UR UR5, SR_CgaCtaId ;  /* 0x00000000000579c3 */ /* 0x000ee20000008800 */
[----:B------:R-:W-:Y:S01]  /*3840*/  UMOV UR4, 0x400 ;  /* 0x0000040000047882 */ /* 0x000fe20000000000 */
[----:B------:R-:W0:Y:S01]  /*3850*/  LDCU UR6, c[0x0][0x360] ;  /* 0x00006c00ff0677ac */ /* 0x000e220008000800 */
[----:B------:R-:W0:Y:S05]  /*3860*/  LDCU.64 UR8, c[0x0][0x3b0] ;  /* 0x00007600ff0877ac */ /* 0x000e2a0008000a00 */
[----:B----4-:R-:W4:Y:S08]  /*3870*/  LDC R11, c[0x0][0x398] ;  /* 0x0000e600ff0b7b82 */ /* 0x010f300000000800 */
[----:B------:R-:W1:Y:S08]  /*3880*/  LDC.64 R2, c[0x0][0x380] ;  /* 0x0000e000ff027b82 */ /* 0x000e700000000a00 */
[----:B0-----:R-:W0:Y:S01]  /*3890*/  LDC.64 R4, c[0x0][0x390] ;  /* 0x0000e400ff047b82 */ /* 0x001e220000000a00 */
[----:B---3--:R-:W-:-:S07]  /*38a0*/  ULEA UR4, UR5, UR4, 0x18 ;  /* 0x0000000405047291 */ /* 0x008fce000f8ec0ff */
[----:B------:R-:W3:Y:S05]  /*38b0*/  LDC.64 R6, c[0x0][0x3a8] ;  /* 0x0000ea00ff067b82 */ /* 0x000eea0000000a00 */
.L_x_148:
[----:B-12-4-:R-:W-:-:S04]  /*38c0*/  IMAD R19, R0, R11, UR12 ;  /* 0x0000000c00137e24 */ /* 0x016fc8000f8e020b */
[----:B0-----:R-:W-:-:S06]  /*38d0*/  IMAD.WIDE.U32 R12, R19, 0x8, R4 ;  /* 0x00000008130c7825 */ /* 0x001fcc00078e0004 */
[----:B------:R-:W2:Y:S01]  /*38e0*/  LDG.E.64 R12, desc[UR10][R12.64] ;  /* 0x0000000a0c0c7981 */ /* 0x000ea2000c1e1b00 */
[C---:B------:R-:W-:Y:S01]  /*38f0*/  LEA R14, R0.reuse, UR4, 0x3 ;  /* 0x00000004000e7c11 */ /* 0x040fe2000f8e18ff */
[----:B------:R-:W-:-:S05]  /*3900*/  VIADD R0, R0, UR6 ;  /* 0x0000000600007c36 */ /* 0x000fca0008000000 */
        /* <DEDUP_REMOVED lines=8> */
[----:B------:R-:W-:-:S04]  /*3990*/  IMAD.WIDE.U32 R22, R21, UR8, RZ ;  /* 0x0000000815167c25 */ /* 0x000fc8000f8e00ff */
[----:B------:R-:W-:-:S04]  /*39a0*/  IMAD.WIDE.U32 R24, P0, R20, UR9, R22 ;  /* 0x0000000914187c25 */ /* 0x000fc8000f800016 */
[----:B------:R-:W-:-:S04]  /*39b0*/  IMAD.WIDE.U32 R22, R20, UR8, RZ ;  /* 0x0000000814167c25 */ /* 0x000fc8000f8e00ff */
[----:B------:R-:W-:Y:S01]  /*39c0*/  IMAD.X R27, RZ, RZ, RZ, P0 ;  /* 0x000000ffff1b7224 */ /* 0x000fe200000e06ff */
[----:B------:R-:W-:Y:S01]  /*39d0*/  IADD3 RZ, P0, PT, R23, R24, RZ ;  /* 0x0000001817ff7210 */ /* 0x000fe20007f1e0ff */
[----:B------:R-:W-:-:S04]  /*39e0*/  IMAD.MOV.U32 R26, RZ, RZ, R25 ;  /* 0x000000ffff1a7224 */ /* 0x000fc800078e0019 */
[----:B------:R-:W-:-:S04]  /*39f0*/  IMAD.WIDE.U32.X R20, R21, UR9, R26, P0 ;  /* 0x0000000915147c25 */ /* 0x000fc800080e041a */
[-C--:B---3--:R-:W-:Y:S02]  /*3a00*/  IMAD R8, R21, R6.reuse, RZ ;  /* 0x0000000615087224 */ /* 0x088fe400078e02ff */
        /* <DEDUP_REMOVED lines=17> */
[----:B------:R-:W-:Y:S01]  /*3b20*/  IADD3 R14, P0, PT, -R14, R13, RZ ;  /* 0x0000000d0e0e7210 */ /* 0x000fe20007f1e1ff */
[----:B------:R-:W-:-:S04]  /*3b30*/  IMAD.WIDE.U32 R12, R19, 0x8, R2 ;  /* 0x00000008130c7825 */ /* 0x000fc800078e0002 */
[----:B------:R-:W-:Y:S01]  /*3b40*/  IMAD.X R15, R10, 0x1, ~R8, P0 ;  /* 0x000000010a0f7824 */ /* 0x000fe200000e0e08 */
[----:B------:R-:W-:-:S04]  /*3b50*/  ISETP.GE.U32.AND P0, PT, R0, R9, PT ;  /* 0x000000090000720c */ /* 0x000fc80003f06070 */
[----:B------:R0:W-:Y:S09]  /*3b60*/  STG.E.64 desc[UR10][R12.64], R14 ;  /* 0x0000000e0c007986 */ /* 0x0001f2000c101b0a */
[----:B------:R-:W-:Y:S05]  /*3b70*/  @!P0 BRA `(.L_x_148) ;  /* 0xfffffffc00508947 */ /* 0x000fea000383ffff */
[----:B------:R-:W-:Y:S05]  /*3b80*/  EXIT ;  /* 0x000000000000794d */ /* 0x000fea0003800000 */
.L_x_134:
[----:B---3--:R-:W-:Y:S01]  /*3b90*/  IMAD.MOV.U32 R20, RZ, RZ, R9 ;  /* 0x000000ffff147224 */ /* 0x008fe200078e0009 */
[----:B-12---:R-:W-:Y:S01]  /*3ba0*/  MOV R18, 0xffffffff ;  /* 0xffffffff00127802 */ /* 0x006fe20000000f00 */
[----:B------:R-:W-:Y:S02]  /*3bb0*/  IMAD.MOV.U32 R25, RZ, RZ, R12 ;  /* 0x000000ffff197224 */ /* 0x000fe400078e000c */
[----:B------:R-:W-:-:S07]  /*3bc0*/  IMAD.MOV.U32 R21, RZ, RZ, 0x1f ;  /* 0x0000001fff157424 */ /* 0x000fce00078e00ff */
[----:B0----5:R-:W-:Y:S05]  /*3bd0*/  WARPSYNC.COLLECTIVE R18, `(.L_x_149) ;  /* 0x0000000012087348 */ /* 0x021fea0003c00000 */
[----:B------:R1:W2:Y:S02]  /*3be0*/  SHFL.IDX P0, R19, R20, R25, R21 ;  /* 0x0000001914137389 */ /* 0x0002a40000000015 */
[----:B012--5:R-:W-:Y:S05]  /*3bf0*/  ENDCOLLECTIVE ;  /* 0x000000000000791b */ /* 0x027fea0003800000 */
.L_x_149:
[----:B------:R-:W-:Y:S02]  /*3c00*/  IMAD.MOV.U32 R20, RZ, RZ, R8 ;  /* 0x000000ffff147224 */ /* 0x000fe400078e0008 */
[----:B------:R-:W-:-:S07]  /*3c10*/  IMAD.MOV.U32 R11, RZ, RZ, R19 ;  /* 0x000000ffff0b7224 */ /* 0x000fce00078e0013 */
[----:B------:R-:W-:Y:S05]  /*3c20*/  WARPSYNC.COLLECTIVE R18, `(.L_x_150) ;  /* 0x0000000012087348 */ /* 0x000fea0003c00000 */
[----:B------:R0:W1:Y:S02]  /*3c30*/  SHFL.IDX P0, R19, R20, R25, R21 ;  /* 0x0000001914137389 */ /* 0x0000640000000015 */
[----:B01----:R-:W-:Y:S05]  /*3c40*/  ENDCOLLECTIVE ;  /* 0x000000000000791b */ /* 0x003fea0003800000 */
.L_x_150:
[----:B------:R-:W-:Y:S01]  /*3c50*/  IMAD.MOV.U32 R15, RZ, RZ, R19 ;  /* 0x000000ffff0f7224 */ /* 0x000fe200078e0013 */
[----:B------:R-:W-:Y:S06]  /*3c60*/  BRA `(.L_x_151) ;  /* 0xffffffe400e07947 */ /* 0x000fec000383ffff */
.L_x_139:
[----:B------:R-:W-:Y:S01]  /*3c70*/  BSSY B1, `(.L_x_152) ;  /* 0x0000008000017945 */ /* 0x000fe20003800000 */
[----:B---3--:R-:W-:Y:S02]  /*3c80*/  IMAD.MOV.U32 R20, RZ, RZ, R9 ;  /* 0x000000ffff147224 */ /* 0x008fe400078e0009 */
[----:B------:R-:W-:Y:S02]  /*3c90*/  IMAD.MOV.U32 R25, RZ, RZ, R2 ;  /* 0x000000ffff197224 */ /* 0x000fe400078e0002 */
[----:B------:R-:W-:Y:S02]  /*3ca0*/  IMAD.MOV.U32 R21, RZ, RZ, 0x1f ;  /* 0x0000001fff157424 */ /* 0x000fe400078e00ff */
[----:B------:R-:W-:-:S07]  /*3cb0*/  IMAD.MOV.U32 R18, RZ, RZ, -0x1 ;  /* 0xffffffffff127424 */ /* 0x000fce00078e00ff */
[----:B0----5:R-:W-:Y:S05]  /*3cc0*/  WARPSYNC.COLLECTIVE R18, `(.L_x_153) ;  /* 0x0000000012087348 */ /* 0x021fea0003c00000 */
[----:B------:R1:W2:Y:S02]  /*3cd0*/  SHFL.IDX P0, R19, R20, R25, R21 ;  /* 0x0000001914137389 */ /* 0x0002a40000000015 */
[----:B012--5:R-:W-:Y:S05]  /*3ce0*/  ENDCOLLECTIVE ;  /* 0x000000000000791b */ /* 0x027fea0003800000 */
.L_x_153:
[----:B------:R-:W-:Y:S05]  /*3cf0*/  BSYNC B1 ;  /* 0x0000000000017941 */ /* 0x000fea0003800000 */
.L_x_152:
[----:B------:R-:W-:Y:S01]  /*3d00*/  IMAD.MOV.U32 R20, RZ, RZ, R8 ;  /* 0x000000ffff147224 */ /* 0x000fe200078e0008 */
[----:B------:R-:W-:Y:S01]  /*3d10*/  MOV R18, 0xffffffff ;  /* 0xffffffff00127802 */ /* 0x000fe20000000f00 */
[----:B------:R-:W-:Y:S02]  /*3d20*/  IMAD.MOV.U32 R25, RZ, RZ, R2 ;  /* 0x000000ffff197224 */ /* 0x000fe400078e0002 */
[----:B------:R-:W-:Y:S02]  /*3d30*/  IMAD.MOV.U32 R21, RZ, RZ, 0x1f ;  /* 0x0000001fff157424 */ /* 0x000fe400078e00ff */
[----:B------:R-:W-:-:S07]  /*3d40*/  IMAD.MOV.U32 R29, RZ, RZ, R19 ;  /* 0x000000ffff1d7224 */ /* 0x000fce00078e0013 */
[----:B------:R-:W-:Y:S05]  /*3d50*/  WARPSYNC.COLLECTIVE R18, `(.L_x_154) ;  /* 0x0000000012087348 */ /* 0x000fea0003c00000 */
[----:B------:R0:W1:Y:S02]  /*3d60*/  SHFL.IDX P0, R19, R20, R25, R21 ;  /* 0x0000001914137389 */ /* 0x0000640000000015 */
[----:B01----:R-:W-:Y:S05]  /*3d70*/  ENDCOLLECTIVE ;  /* 0x000000000000791b */ /* 0x003fea0003800000 */
.L_x_154:
[----:B------:R-:W-:Y:S01]  /*3d80*/  IMAD.MOV.U32 R13, RZ, RZ, R19 ;  /* 0x000000ffff0d7224 */ /* 0x000fe200078e0013 */
[----:B------:R-:W-:Y:S06]  /*3d90*/  BRA `(.L_x_155) ;  /* 0xffffffec00647947 */ /* 0x000fec000383ffff */
.L_x_143:
[----:B------:R-:W-:Y:S01]  /*3da0*/  BSSY B1, `(.L_x_156) ;  /* 0x0000008000017945 */ /* 0x000fe20003800000 */
[----:B------:R-:W-:Y:S02]  /*3db0*/  IMAD.MOV.U32 R20, RZ, RZ, R29 ;  /* 0x000000ffff147224 */ /* 0x000fe400078e001d */
[----:B------:R-:W-:Y:S02]  /*3dc0*/  IMAD.MOV.U32 R25, RZ, RZ, R16 ;  /* 0x000000ffff197224 */ /* 0x000fe400078e0010 */
[----:B------:R-:W-:Y:S02]  /*3dd0*/  IMAD.MOV.U32 R21, RZ, RZ, 0x1f ;  /* 0x0000001fff157424 */ /* 0x000fe400078e00ff */
[----:B------:R-:W-:-:S07]  /*3de0*/  IMAD.MOV.U32 R18, RZ, RZ, -0x1 ;  /* 0xffffffffff127424 */ /* 0x000fce00078e00ff */
[----:B0----5:R-:W-:Y:S05]  /*3df0*/  WARPSYNC.COLLECTIVE R18, `(.L_x_157) ;  /* 0x0000000012087348 */ /* 0x021fea0003c00000 */
[----:B------:R1:W2:Y:S02]  /*3e00*/  SHFL.IDX P0, R19, R20, R25, R21 ;  /* 0x0000001914137389 */ /* 0x0002a40000000015 */
[----:B012--5:R-:W-:Y:S05]  /*3e10*/  ENDCOLLECTIVE ;  /* 0x000000000000791b */ /* 0x027fea0003800000 */
.L_x_157:
[----:B------:R-:W-:Y:S05]  /*3e20*/  BSYNC B1 ;  /* 0x0000000000017941 */ /* 0x000fea0003800000 */
.L_x_156:
[----:B------:R-:W-:Y:S02]  /*3e30*/  IMAD.MOV.U32 R20, RZ, RZ, R13 ;  /* 0x000000ffff147224 */ /* 0x000fe400078e000d */
[----:B------:R-:W-:Y:S02]  /*3e40*/  IMAD.MOV.U32 R25, RZ, RZ, R16 ;  /* 0x000000ffff197224 */ /* 0x000fe400078e0010 */
[----:B------:R-:W-:Y:S02]  /*3e50*/  IMAD.MOV.U32 R21, RZ, RZ, 0x1f ;  /* 0x0000001fff157424 */ /* 0x000fe400078e00ff */
[----:B------:R-:W-:Y:S02]  /*3e60*/  IMAD.MOV.U32 R18, RZ, RZ, -0x1 ;  /* 0xffffffffff127424 */ /* 0x000fe400078e00ff */
[----:B------:R-:W-:-:S07]  /*3e70*/  IMAD.MOV.U32 R11, RZ, RZ, R19 ;  /* 0x000000ffff0b7224 */ /* 0x000fce00078e0013 */
[----:B------:R-:W-:Y:S05]  /*3e80*/  WARPSYNC.COLLECTIVE R18, `(.L_x_158) ;  /* 0x0000000012087348 */ /* 0x000fea0003c00000 */
[----:B------:R0:W1:Y:S02]  /*3e90*/  SHFL.IDX P0, R19, R20, R25, R21 ;  /* 0x0000001914137389 */ /* 0x0000640000000015 */
[----:B01----:R-:W-:Y:S05]  /*3ea0*/  ENDCOLLECTIVE ;  /* 0x000000000000791b */ /* 0x003fea0003800000 */
.L_x_158:
[----:B------:R-:W-:Y:S05]  /*3eb0*/  BRA `(.L_x_159) ;  /* 0xfffffff000e47947 */ /* 0x000fea000383ffff */
.L_x_160:
        /* <DEDUP_REMOVED lines=12> */
.L_x_165:


//--------------------- .nv.shared.nfs_coalesced_columns_kernel --------------------------
	.section	.nv.shared.nfs_coalesced_columns_kernel,"aw",@nobits
	.sectionflags	@""
	.align	16
	.zero		1024


//--------------------- .nv.shared.reserved.0     --------------------------
	.section	.nv.shared.reserved.0,"aw",@nobits
	.weak		__nv_reservedSMEM_offset_0_alias
	.size		__nv_reservedSMEM_offset_0_alias, 0, 64
	.other		__nv_reservedSMEM_offset_0_alias,@"STO_CUDA_RESERVED_SHARED STV_DEFAULT"
__nv_reservedSMEM_offset_0_alias:
	.zero		0
	.zero		64


//--------------------- .nv.shared.nfs_persistent_ntt_kernel --------------------------
	.section	.nv.shared.nfs_persistent_ntt_kernel,"aw",@nobits
	.sectionflags	@""
	.align	16
	.zero		1024


//--------------------- .nv.shared.nfs_fully_fused_ntt_kernel --------------------------
	.section	.nv.shared.nfs_fully_fused_ntt_kernel,"aw",@nobits
	.sectionflags	@""
	.align	16
	.zero		1024


//--------------------- .nv.shared.nfs_fused_rows_transpose_kernel --------------------------
	.section	.nv.shared.nfs_fused_rows_transpose_kernel,"aw",@nobits
	.sectionflags	@""
	.align	16
	.zero		1024


//--------------------- .nv.shared.nfs_fused_columns_twiddle_kernel --------------------------
	.section	.nv.shared.nfs_fused_columns_twiddle_kernel,"aw",@nobits
	.sectionflags	@""
	.align	16
	.zero		1024


//--------------------- .nv.constant0.nfs_coalesced_columns_kernel --------------------------
	.section	.nv.constant0.nfs_coalesced_columns_kernel,"a",@progbits
	.sectionflags	@""
	.align	4
.nv.constant0.nfs_coalesced_columns_kernel:
	.zero		944


//--------------------- .nv.constant0.nfs_persistent_ntt_kernel --------------------------
	.section	.nv.constant0.nfs_persistent_ntt_kernel,"a",@progbits
	.sectionflags	@""
	.align	4
.nv.constant0.nfs_persistent_ntt_kernel:
	.zero		976


//--------------------- .nv.constant0.nfs_fully_fused_ntt_kernel --------------------------
	.section	.nv.constant0.nfs_fully_fused_ntt_kernel,"a",@progbits
	.sectionflags	@""
	.align	4
.nv.constant0.nfs_fully_fused_ntt_kernel:
	.zero		968


//--------------------- .nv.constant0.nfs_fused_rows_transpose_kernel --------------------------
	.section	.nv.constant0.nfs_fused_rows_transpose_kernel,"a",@progbits
	.sectionflags	@""
	.align	4
.nv.constant0.nfs_fused_rows_transpose_kernel:
	.zero		953


//--------------------- .nv.constant0.nfs_fused_columns_twiddle_kernel --------------------------
	.section	.nv.constant0.nfs_fused_columns_twiddle_kernel,"a",@progbits
	.sectionflags	@""
	.align	4
.nv.constant0.nfs_fused_columns_twiddle_kernel:
	.zero		952


//--------------------- SYMBOLS --------------------------

	.type		.nv.reservedSmem.offset0,@object
	.size		.nv.reservedSmem.offset0,0x4
	.type		.nv.reservedSmem.cap,@object
	.size		.nv.reservedSmem.cap,0x4
